//
// Generated by NVIDIA NVVM Compiler
//
// Compiler Build ID: CL-36424714
// Cuda compilation tools, release 13.0, V13.0.88
// Based on NVVM 20.0.0
//

.version 9.0
.target sm_100
.address_size 64

	// .globl	metricCenter
.global .align 8 .b8 devResult[224];
// shrResult has been demoted

.visible .entry metricCenter(
	.param .u64 .ptr .align 1 metricCenter_param_0,
	.param .u32 metricCenter_param_1
)
{
	.reg .pred 	%p<58>;
	.reg .b32 	%r<81>;
	.reg .b64 	%rd<20>;
	.reg .b64 	%fd<170>;
	// demoted variable
	.shared .align 8 .b8 shrResult[16384];
	ld.param.u64 	%rd6, [metricCenter_param_0];
	ld.param.u32 	%r35, [metricCenter_param_1];
	cvta.to.global.u64 	%rd1, %rd6;
	mov.u32 	%r66, %ctaid.x;
	mov.u32 	%r2, %tid.x;
	setp.ge.s32 	%p1, %r66, %r35;
	@%p1 bra 	$L__BB0_51;
	shl.b32 	%r37, %r2, 4;
	mov.u32 	%r38, shrResult;
	add.s32 	%r3, %r38, %r37;
	mul.wide.u32 	%rd7, %r66, 16;
	mov.u64 	%rd8, devResult;
	add.s64 	%rd2, %rd8, %rd7;
	not.b32 	%r39, %r2;
	add.s32 	%r4, %r35, %r39;
	shr.u32 	%r40, %r4, 10;
	add.s32 	%r41, %r40, 1;
	and.b32  	%r5, %r41, 7;
	and.b32  	%r6, %r41, 3;
	and.b32  	%r7, %r4, 3072;
	and.b32  	%r8, %r4, 1024;
	and.b32  	%r42, %r41, 8388600;
	neg.s32 	%r9, %r42;
	mul.wide.u32 	%rd9, %r2, 16;
	add.s64 	%rd10, %rd9, %rd1;
	add.s64 	%rd3, %rd10, 65536;
	mov.u32 	%r10, %nctaid.x;
$L__BB0_2:
	setp.ge.u32 	%p2, %r2, %r35;
	mov.f64 	%fd168, 0dBFF0000000000000;
	@%p2 bra 	$L__BB0_14;
	setp.lt.u32 	%p3, %r4, 7168;
	mul.wide.u32 	%rd11, %r66, 16;
	add.s64 	%rd12, %rd1, %rd11;
	ld.global.f64 	%fd1, [%rd12];
	ld.global.f64 	%fd2, [%rd12+8];
	mov.f64 	%fd168, 0dBFF0000000000000;
	mov.u32 	%r72, %r2;
	@%p3 bra 	$L__BB0_6;
	mov.f64 	%fd168, 0dBFF0000000000000;
	mov.u64 	%rd19, %rd3;
	mov.u32 	%r68, %r9;
	mov.u32 	%r72, %r2;
$L__BB0_5:
	.pragma "nounroll";
	ld.global.f64 	%fd33, [%rd19+-65536];
	sub.f64 	%fd34, %fd1, %fd33;
	ld.global.f64 	%fd35, [%rd19+-65528];
	sub.f64 	%fd36, %fd2, %fd35;
	mul.f64 	%fd37, %fd36, %fd36;
	fma.rn.f64 	%fd38, %fd34, %fd34, %fd37;
	sqrt.rn.f64 	%fd39, %fd38;
	setp.gt.f64 	%p4, %fd39, %fd168;
	selp.f64 	%fd40, %fd39, %fd168, %p4;
	ld.global.f64 	%fd41, [%rd19+-49152];
	sub.f64 	%fd42, %fd1, %fd41;
	ld.global.f64 	%fd43, [%rd19+-49144];
	sub.f64 	%fd44, %fd2, %fd43;
	mul.f64 	%fd45, %fd44, %fd44;
	fma.rn.f64 	%fd46, %fd42, %fd42, %fd45;
	sqrt.rn.f64 	%fd47, %fd46;
	setp.gt.f64 	%p5, %fd47, %fd40;
	selp.f64 	%fd48, %fd47, %fd40, %p5;
	or.pred  	%p6, %p4, %p5;
	ld.global.f64 	%fd49, [%rd19+-32768];
	sub.f64 	%fd50, %fd1, %fd49;
	ld.global.f64 	%fd51, [%rd19+-32760];
	sub.f64 	%fd52, %fd2, %fd51;
	mul.f64 	%fd53, %fd52, %fd52;
	fma.rn.f64 	%fd54, %fd50, %fd50, %fd53;
	sqrt.rn.f64 	%fd55, %fd54;
	setp.gt.f64 	%p8, %fd55, %fd48;
	selp.f64 	%fd56, %fd55, %fd48, %p8;
	ld.global.f64 	%fd57, [%rd19+-16384];
	sub.f64 	%fd58, %fd1, %fd57;
	ld.global.f64 	%fd59, [%rd19+-16376];
	sub.f64 	%fd60, %fd2, %fd59;
	mul.f64 	%fd61, %fd60, %fd60;
	fma.rn.f64 	%fd62, %fd58, %fd58, %fd61;
	sqrt.rn.f64 	%fd63, %fd62;
	setp.gt.f64 	%p9, %fd63, %fd56;
	selp.f64 	%fd64, %fd63, %fd56, %p9;
	or.pred  	%p10, %p8, %p9;
	ld.global.f64 	%fd65, [%rd19];
	sub.f64 	%fd66, %fd1, %fd65;
	ld.global.f64 	%fd67, [%rd19+8];
	sub.f64 	%fd68, %fd2, %fd67;
	mul.f64 	%fd69, %fd68, %fd68;
	fma.rn.f64 	%fd70, %fd66, %fd66, %fd69;
	sqrt.rn.f64 	%fd71, %fd70;
	setp.gt.f64 	%p12, %fd71, %fd64;
	selp.f64 	%fd72, %fd71, %fd64, %p12;
	ld.global.f64 	%fd73, [%rd19+16384];
	sub.f64 	%fd74, %fd1, %fd73;
	ld.global.f64 	%fd75, [%rd19+16392];
	sub.f64 	%fd76, %fd2, %fd75;
	mul.f64 	%fd77, %fd76, %fd76;
	fma.rn.f64 	%fd78, %fd74, %fd74, %fd77;
	sqrt.rn.f64 	%fd79, %fd78;
	setp.gt.f64 	%p13, %fd79, %fd72;
	selp.f64 	%fd80, %fd79, %fd72, %p13;
	or.pred  	%p14, %p12, %p13;
	ld.global.f64 	%fd81, [%rd19+32768];
	sub.f64 	%fd82, %fd1, %fd81;
	ld.global.f64 	%fd83, [%rd19+32776];
	sub.f64 	%fd84, %fd2, %fd83;
	mul.f64 	%fd85, %fd84, %fd84;
	fma.rn.f64 	%fd86, %fd82, %fd82, %fd85;
	sqrt.rn.f64 	%fd87, %fd86;
	setp.gt.f64 	%p16, %fd87, %fd80;
	selp.f64 	%fd88, %fd87, %fd80, %p16;
	ld.global.f64 	%fd89, [%rd19+49152];
	sub.f64 	%fd90, %fd1, %fd89;
	ld.global.f64 	%fd91, [%rd19+49160];
	sub.f64 	%fd92, %fd2, %fd91;
	mul.f64 	%fd93, %fd92, %fd92;
	fma.rn.f64 	%fd94, %fd90, %fd90, %fd93;
	sqrt.rn.f64 	%fd95, %fd94;
	setp.gt.f64 	%p17, %fd95, %fd88;
	selp.f64 	%fd168, %fd95, %fd88, %p17;
	selp.b32 	%r44, %r66, %r80, %p6;
	selp.b32 	%r45, %r66, %r44, %p10;
	selp.b32 	%r46, %r66, %r45, %p14;
	selp.b32 	%r47, %r66, %r46, %p17;
	selp.b32 	%r80, %r66, %r47, %p16;
	add.s32 	%r72, %r72, 8192;
	add.s32 	%r68, %r68, 8;
	add.s64 	%rd19, %rd19, 131072;
	setp.ne.s32 	%p18, %r68, 0;
	@%p18 bra 	$L__BB0_5;
$L__BB0_6:
	setp.eq.s32 	%p19, %r5, 0;
	@%p19 bra 	$L__BB0_14;
	add.s32 	%r49, %r5, -1;
	setp.lt.u32 	%p20, %r49, 3;
	@%p20 bra 	$L__BB0_9;
	mul.wide.u32 	%rd13, %r72, 16;
	add.s64 	%rd14, %rd1, %rd13;
	ld.global.f64 	%fd97, [%rd14];
	sub.f64 	%fd98, %fd1, %fd97;
	ld.global.f64 	%fd99, [%rd14+8];
	sub.f64 	%fd100, %fd2, %fd99;
	mul.f64 	%fd101, %fd100, %fd100;
	fma.rn.f64 	%fd102, %fd98, %fd98, %fd101;
	sqrt.rn.f64 	%fd103, %fd102;
	setp.gt.f64 	%p21, %fd103, %fd168;
	selp.f64 	%fd104, %fd103, %fd168, %p21;
	ld.global.f64 	%fd105, [%rd14+16384];
	sub.f64 	%fd106, %fd1, %fd105;
	ld.global.f64 	%fd107, [%rd14+16392];
	sub.f64 	%fd108, %fd2, %fd107;
	mul.f64 	%fd109, %fd108, %fd108;
	fma.rn.f64 	%fd110, %fd106, %fd106, %fd109;
	sqrt.rn.f64 	%fd111, %fd110;
	setp.gt.f64 	%p22, %fd111, %fd104;
	selp.f64 	%fd112, %fd111, %fd104, %p22;
	or.pred  	%p23, %p21, %p22;
	ld.global.f64 	%fd113, [%rd14+32768];
	sub.f64 	%fd114, %fd1, %fd113;
	ld.global.f64 	%fd115, [%rd14+32776];
	sub.f64 	%fd116, %fd2, %fd115;
	mul.f64 	%fd117, %fd116, %fd116;
	fma.rn.f64 	%fd118, %fd114, %fd114, %fd117;
	sqrt.rn.f64 	%fd119, %fd118;
	setp.gt.f64 	%p25, %fd119, %fd112;
	selp.f64 	%fd120, %fd119, %fd112, %p25;
	ld.global.f64 	%fd121, [%rd14+49152];
	sub.f64 	%fd122, %fd1, %fd121;
	ld.global.f64 	%fd123, [%rd14+49160];
	sub.f64 	%fd124, %fd2, %fd123;
	mul.f64 	%fd125, %fd124, %fd124;
	fma.rn.f64 	%fd126, %fd122, %fd122, %fd125;
	sqrt.rn.f64 	%fd127, %fd126;
	setp.gt.f64 	%p26, %fd127, %fd120;
	selp.f64 	%fd168, %fd127, %fd120, %p26;
	selp.b32 	%r50, %r66, %r80, %p23;
	selp.b32 	%r51, %r66, %r50, %p26;
	selp.b32 	%r80, %r66, %r51, %p25;
	add.s32 	%r72, %r72, 4096;
$L__BB0_9:
	setp.eq.s32 	%p27, %r6, 0;
	@%p27 bra 	$L__BB0_14;
	setp.eq.s32 	%p28, %r7, 0;
	@%p28 bra 	$L__BB0_12;
	mul.wide.u32 	%rd15, %r72, 16;
	add.s64 	%rd16, %rd1, %rd15;
	ld.global.f64 	%fd129, [%rd16];
	sub.f64 	%fd130, %fd1, %fd129;
	ld.global.f64 	%fd131, [%rd16+8];
	sub.f64 	%fd132, %fd2, %fd131;
	mul.f64 	%fd133, %fd132, %fd132;
	fma.rn.f64 	%fd134, %fd130, %fd130, %fd133;
	sqrt.rn.f64 	%fd135, %fd134;
	setp.gt.f64 	%p29, %fd135, %fd168;
	selp.f64 	%fd136, %fd135, %fd168, %p29;
	ld.global.f64 	%fd137, [%rd16+16384];
	sub.f64 	%fd138, %fd1, %fd137;
	ld.global.f64 	%fd139, [%rd16+16392];
	sub.f64 	%fd140, %fd2, %fd139;
	mul.f64 	%fd141, %fd140, %fd140;
	fma.rn.f64 	%fd142, %fd138, %fd138, %fd141;
	sqrt.rn.f64 	%fd143, %fd142;
	setp.gt.f64 	%p30, %fd143, %fd136;
	selp.f64 	%fd168, %fd143, %fd136, %p30;
	selp.b32 	%r53, %r66, %r80, %p30;
	selp.b32 	%r80, %r66, %r53, %p29;
	add.s32 	%r72, %r72, 2048;
$L__BB0_12:
	setp.ne.s32 	%p31, %r8, 0;
	@%p31 bra 	$L__BB0_14;
	mul.wide.u32 	%rd17, %r72, 16;
	add.s64 	%rd18, %rd1, %rd17;
	ld.global.f64 	%fd144, [%rd18];
	sub.f64 	%fd145, %fd1, %fd144;
	ld.global.f64 	%fd146, [%rd18+8];
	sub.f64 	%fd147, %fd2, %fd146;
	mul.f64 	%fd148, %fd147, %fd147;
	fma.rn.f64 	%fd149, %fd145, %fd145, %fd148;
	sqrt.rn.f64 	%fd150, %fd149;
	setp.gt.f64 	%p32, %fd150, %fd168;
	selp.f64 	%fd168, %fd150, %fd168, %p32;
	selp.b32 	%r80, %r66, %r80, %p32;
$L__BB0_14:
	setp.gt.u32 	%p33, %r2, 511;
	st.shared.u32 	[%r3+8], %r80;
	st.shared.f64 	[%r3], %fd168;
	bar.sync 	0;
	@%p33 bra 	$L__BB0_17;
	ld.shared.f64 	%fd151, [%r3];
	ld.shared.f64 	%fd15, [%r3+8192];
	setp.geu.f64 	%p34, %fd151, %fd15;
	@%p34 bra 	$L__BB0_17;
	ld.shared.u32 	%r54, [%r3+8200];
	st.shared.u32 	[%r3+8], %r54;
	st.shared.f64 	[%r3], %fd15;
$L__BB0_17:
	setp.gt.u32 	%p35, %r2, 255;
	bar.sync 	0;
	@%p35 bra 	$L__BB0_20;
	ld.shared.f64 	%fd152, [%r3];
	ld.shared.f64 	%fd16, [%r3+4096];
	setp.geu.f64 	%p36, %fd152, %fd16;
	@%p36 bra 	$L__BB0_20;
	ld.shared.u32 	%r55, [%r3+4104];
	st.shared.u32 	[%r3+8], %r55;
	st.shared.f64 	[%r3], %fd16;
$L__BB0_20:
	setp.gt.u32 	%p37, %r2, 127;
	bar.sync 	0;
	@%p37 bra 	$L__BB0_23;
	ld.shared.f64 	%fd153, [%r3];
	ld.shared.f64 	%fd17, [%r3+2048];
	setp.geu.f64 	%p38, %fd153, %fd17;
	@%p38 bra 	$L__BB0_23;
	ld.shared.u32 	%r56, [%r3+2056];
	st.shared.u32 	[%r3+8], %r56;
	st.shared.f64 	[%r3], %fd17;
$L__BB0_23:
	setp.gt.u32 	%p39, %r2, 63;
	bar.sync 	0;
	@%p39 bra 	$L__BB0_26;
	ld.shared.f64 	%fd154, [%r3];
	ld.shared.f64 	%fd18, [%r3+1024];
	setp.geu.f64 	%p40, %fd154, %fd18;
	@%p40 bra 	$L__BB0_26;
	ld.shared.u32 	%r57, [%r3+1032];
	st.shared.u32 	[%r3+8], %r57;
	st.shared.f64 	[%r3], %fd18;
$L__BB0_26:
	setp.gt.u32 	%p41, %r2, 31;
	bar.sync 	0;
	@%p41 bra 	$L__BB0_29;
	ld.shared.f64 	%fd155, [%r3];
	ld.shared.f64 	%fd19, [%r3+512];
	setp.geu.f64 	%p42, %fd155, %fd19;
	@%p42 bra 	$L__BB0_29;
	ld.shared.u32 	%r58, [%r3+520];
	st.shared.u32 	[%r3+8], %r58;
	st.shared.f64 	[%r3], %fd19;
$L__BB0_29:
	setp.gt.u32 	%p43, %r2, 15;
	bar.sync 	0;
	@%p43 bra 	$L__BB0_32;
	ld.shared.f64 	%fd156, [%r3];
	ld.shared.f64 	%fd20, [%r3+256];
	setp.geu.f64 	%p44, %fd156, %fd20;
	@%p44 bra 	$L__BB0_32;
	ld.shared.u32 	%r59, [%r3+264];
	st.shared.u32 	[%r3+8], %r59;
	st.shared.f64 	[%r3], %fd20;
$L__BB0_32:
	setp.gt.u32 	%p45, %r2, 7;
	bar.sync 	0;
	@%p45 bra 	$L__BB0_35;
	ld.shared.f64 	%fd157, [%r3];
	ld.shared.f64 	%fd21, [%r3+128];
	setp.geu.f64 	%p46, %fd157, %fd21;
	@%p46 bra 	$L__BB0_35;
	ld.shared.u32 	%r60, [%r3+136];
	st.shared.u32 	[%r3+8], %r60;
	st.shared.f64 	[%r3], %fd21;
$L__BB0_35:
	setp.gt.u32 	%p47, %r2, 3;
	bar.sync 	0;
	@%p47 bra 	$L__BB0_38;
	ld.shared.f64 	%fd158, [%r3];
	ld.shared.f64 	%fd22, [%r3+64];
	setp.geu.f64 	%p48, %fd158, %fd22;
	@%p48 bra 	$L__BB0_38;
	ld.shared.u32 	%r61, [%r3+72];
	st.shared.u32 	[%r3+8], %r61;
	st.shared.f64 	[%r3], %fd22;
$L__BB0_38:
	setp.gt.u32 	%p49, %r2, 1;
	bar.sync 	0;
	@%p49 bra 	$L__BB0_41;
	ld.shared.f64 	%fd159, [%r3];
	ld.shared.f64 	%fd23, [%r3+32];
	setp.geu.f64 	%p50, %fd159, %fd23;
	@%p50 bra 	$L__BB0_41;
	ld.shared.u32 	%r62, [%r3+40];
	st.shared.u32 	[%r3+8], %r62;
	st.shared.f64 	[%r3], %fd23;
$L__BB0_41:
	setp.ne.s32 	%p51, %r2, 0;
	bar.sync 	0;
	@%p51 bra 	$L__BB0_44;
	ld.shared.f64 	%fd160, [%r3];
	ld.shared.f64 	%fd24, [shrResult+16];
	setp.geu.f64 	%p52, %fd160, %fd24;
	@%p52 bra 	$L__BB0_44;
	ld.shared.u32 	%r63, [shrResult+24];
	st.shared.u32 	[%r3+8], %r63;
	st.shared.f64 	[%r3], %fd24;
$L__BB0_44:
	setp.ne.s32 	%p53, %r2, 0;
	bar.sync 	0;
	@%p53 bra 	$L__BB0_50;
	ld.global.f64 	%fd25, [%rd2];
	setp.neu.f64 	%p54, %fd25, 0dC059000000000000;
	@%p54 bra 	$L__BB0_48;
	ld.global.u32 	%r64, [%rd2+8];
	setp.ne.s32 	%p55, %r64, -1;
	@%p55 bra 	$L__BB0_48;
	ld.shared.f64 	%fd169, [shrResult];
	bra.uni 	$L__BB0_49;
$L__BB0_48:
	ld.shared.f64 	%fd169, [shrResult];
	setp.leu.f64 	%p56, %fd25, %fd169;
	@%p56 bra 	$L__BB0_50;
$L__BB0_49:
	ld.shared.u32 	%r65, [shrResult+8];
	st.global.u32 	[%rd2+8], %r65;
	st.global.f64 	[%rd2], %fd169;
$L__BB0_50:
	add.s32 	%r66, %r66, %r10;
	setp.lt.s32 	%p57, %r66, %r35;
	@%p57 bra 	$L__BB0_2;
$L__BB0_51:
	ret;

}


// ===== COMPILED SASS (sm_100) =====

	.target	sm_100

	.elftype	@"ET_EXEC"


//--------------------- .note.nv.tkinfo           --------------------------
	.section	.note.nv.tkinfo,"",@"SHT_NOTE"
	.sectionflags	@"SHF_NOTE_NV_TKINFO"
	.tkinfo
        /*0018*/ 	.word	0x00000002
        /*0030*/ 	.string	""
        /*0030*/ 	.string	"ptxas"
        /*0030*/ 	.string	"Cuda compilation tools, release 13.0, V13.0.88"
        /*0030*/ 	.string	"Build cuda_13.0.r13.0/compiler.36424714_0"
        /*0030*/ 	.string	"-arch sm_100 -m 64 "



//--------------------- .note.nv.cuinfo           --------------------------
	.section	.note.nv.cuinfo,"",@"SHT_NOTE"
	.sectionflags	@"SHF_NOTE_NV_CUINFO"
        /*0018*/ 	.short	0x0002
        /*001a*/ 	.short	0x0064
        /*001c*/ 	.short	0x0082
	.zero		2


//--------------------- .nv.info                  --------------------------
	.section	.nv.info,"",@"SHT_CUDA_INFO"
	.align	4


	//----- nvinfo : EIATTR_REGCOUNT
	.align		4
        /*0000*/ 	.byte	0x04, 0x2f
        /*0002*/ 	.short	(.L_2 - .L_1)
	.align		4
.L_1:
        /*0004*/ 	.word	index@(metricCenter)
        /*0008*/ 	.word	0x00000030


	//----- nvinfo : EIATTR_FRAME_SIZE
	.align		4
.L_2:
        /*000c*/ 	.byte	0x04, 0x11
        /*000e*/ 	.short	(.L_4 - .L_3)
	.align		4
.L_3:
        /*0010*/ 	.word	index@($__internal_0_$__cuda_sm20_dsqrt_rn_f64_mediumpath_v1)
        /*0014*/ 	.word	0x00000000


	//----- nvinfo : EIATTR_FRAME_SIZE
	.align		4
.L_4:
        /*0018*/ 	.byte	0x04, 0x11
        /*001a*/ 	.short	(.L_6 - .L_5)
	.align		4
.L_5:
        /*001c*/ 	.word	index@(metricCenter)
        /*0020*/ 	.word	0x00000000


	//----- nvinfo : EIATTR_MIN_STACK_SIZE
	.align		4
.L_6:
        /*0024*/ 	.byte	0x04, 0x12
        /*0026*/ 	.short	(.L_8 - .L_7)
	.align		4
.L_7:
        /*0028*/ 	.word	index@(metricCenter)
        /*002c*/ 	.word	0x00000000
.L_8:


//--------------------- .nv.compat                --------------------------
	.section	.nv.compat,"",@"SHT_CUDA_COMPAT_INFO"
	.align	4
        /*0000*/ 	.byte	0x02, 0x09, 0x00, 0x00, 0x02, 0x02, 0x01, 0x00, 0x02, 0x05, 0x05, 0x00, 0x03, 0x07, 0x01, 0x01
        /*0010*/ 	.byte	0x02, 0x03, 0x00, 0x00, 0x02, 0x06, 0x01, 0x00, 0x04, 0x0b, 0x08, 0x00, 0x01, 0x00, 0x00, 0x00
        /*0020*/ 	.byte	0x00, 0x00, 0x00, 0x00


//--------------------- .nv.info.metricCenter     --------------------------
	.section	.nv.info.metricCenter,"",@"SHT_CUDA_INFO"
	.sectionflags	@""
	.align	4


	//----- nvinfo : EIATTR_CUDA_API_VERSION
	.align		4
        /*0000*/ 	.byte	0x04, 0x37
        /*0002*/ 	.short	(.L_10 - .L_9)
.L_9:
        /*0004*/ 	.word	0x00000082


	//----- nvinfo : EIATTR_KPARAM_INFO
	.align		4
.L_10:
        /*0008*/ 	.byte	0x04, 0x17
        /*000a*/ 	.short	(.L_12 - .L_11)
.L_11:
        /*000c*/ 	.word	0x00000000
        /*0010*/ 	.short	0x0001
        /*0012*/ 	.short	0x0008
        /*0014*/ 	.byte	0x00, 0xf0, 0x11, 0x00


	//----- nvinfo : EIATTR_KPARAM_INFO
	.align		4
.L_12:
        /*0018*/ 	.byte	0x04, 0x17
        /*001a*/ 	.short	(.L_14 - .L_13)
.L_13:
        /*001c*/ 	.word	0x00000000
        /*0020*/ 	.short	0x0000
        /*0022*/ 	.short	0x0000
        /*0024*/ 	.byte	0x00, 0xf5, 0x21, 0x00


	//----- nvinfo : EIATTR_SPARSE_MMA_MASK
	.align		4
.L_14:
        /*0028*/ 	.byte	0x03, 0x50
        /*002a*/ 	.short	0x0000


	//----- nvinfo : EIATTR_MAXREG_COUNT
	.align		4
        /*002c*/ 	.byte	0x03, 0x1b
        /*002e*/ 	.short	0x00ff


	//----- nvinfo : EIATTR_NUM_BARRIERS
	.align		4
        /*0030*/ 	.byte	0x02, 0x4c
        /*0032*/ 	.byte	0x01
	.zero		1


	//----- nvinfo : EIATTR_MERCURY_ISA_VERSION
	.align		4
        /*0034*/ 	.byte	0x03, 0x5f
        /*0036*/ 	.short	0x0101


	//----- nvinfo : EIATTR_VRC_CTA_INIT_COUNT
	.align		4
        /*0038*/ 	.byte	0x02, 0x4a
	.zero		1
	.zero		1


	//----- nvinfo : EIATTR_EXIT_INSTR_OFFSETS
	.align		4
        /*003c*/ 	.byte	0x04, 0x1c
        /*003e*/ 	.short	(.L_16 - .L_15)


	//   ....[0]....
.L_15:
        /*0040*/ 	.word	0x00000040


	//   ....[1]....
        /*0044*/ 	.word	0x00002de0


	//----- nvinfo : EIATTR_CRS_STACK_SIZE
	.align		4
.L_16:
        /*0048*/ 	.byte	0x04, 0x1e
        /*004a*/ 	.short	(.L_18 - .L_17)
.L_17:
        /*004c*/ 	.word	0x00000000


	//----- nvinfo : EIATTR_CBANK_PARAM_SIZE
	.align		4
.L_18:
        /*0050*/ 	.byte	0x03, 0x19
        /*0052*/ 	.short	0x000c


	//----- nvinfo : EIATTR_PARAM_CBANK
	.align		4
        /*0054*/ 	.byte	0x04, 0x0a
        /*0056*/ 	.short	(.L_20 - .L_19)
	.align		4
.L_19:
        /*0058*/ 	.word	index@(.nv.constant0.metricCenter)
        /*005c*/ 	.short	0x0380
        /*005e*/ 	.short	0x000c


	//----- nvinfo : EIATTR_SW_WAR
	.align		4
.L_20:
        /*0060*/ 	.byte	0x04, 0x36
        /*0062*/ 	.short	(.L_22 - .L_21)
.L_21:
        /*0064*/ 	.word	0x00000008
.L_22:


//--------------------- .nv.callgraph             --------------------------
	.section	.nv.callgraph,"",@"SHT_CUDA_CALLGRAPH"
	.align	4
	.sectionentsize	8
	.align		4
        /*0000*/ 	.word	0x00000000
	.align		4
        /*0004*/ 	.word	0xffffffff
	.align		4
        /*0008*/ 	.word	0x00000000
	.align		4
        /*000c*/ 	.word	0xfffffffe
	.align		4
        /*0010*/ 	.word	0x00000000
	.align		4
        /*0014*/ 	.word	0xfffffffd
	.align		4
        /*0018*/ 	.word	0x00000000
	.align		4
        /*001c*/ 	.word	0xfffffffc


//--------------------- .nv.constant4             --------------------------
	.section	.nv.constant4,"a",@progbits
	.align	8
	.align		8
.nv.constant4:
        /*0000*/ 	.dword	devResult


//--------------------- .text.metricCenter        --------------------------
	.section	.text.metricCenter,"ax",@progbits
	.align	128
        .global         metricCenter
        .type           metricCenter,@function
        .size           metricCenter,(.L_x_69 - metricCenter)
        .other          metricCenter,@"STO_CUDA_ENTRY STV_DEFAULT"
metricCenter:
.text.metricCenter:
[----:B------:R-:W-:Y:S08]  /*0000*/  LDC R1, c[0x0][0x37c] ;  /* 0x0000df00ff017b82 */ /* 0x000ff00000000800 */
[----:B------:R-:W0:Y:S08]  /*0010*/  S2UR UR6, SR_CTAID.X ;  /* 0x00000000000679c3 */ /* 0x000e300000002500 */
[----:B------:R-:W0:Y:S02]  /*0020*/  LDC R0, c[0x0][0x388] ;  /* 0x0000e200ff007b82 */ /* 0x000e240000000800 */
[----:B0-----:R-:W-:-:S13]  /*0030*/  ISETP.LE.AND P0, PT, R0, UR6, PT ;  /* 0x0000000600007c0c */ /* 0x001fda000bf03270 */
[----:B------:R-:W-:Y:S05]  /*0040*/  @P0 EXIT ;  /* 0x000000000000094d */ /* 0x000fea0003800000 */
[----:B------:R-:W0:Y:S01]  /*0050*/  S2R R12, SR_TID.X ;  /* 0x00000000000c7919 */ /* 0x000e220000002100 */
[----:B------:R-:W1:Y:S01]  /*0060*/  LDC.64 R2, c[0x0][0x380] ;  /* 0x0000e000ff027b82 */ /* 0x000e620000000a00 */
[----:B------:R-:W-:Y:S01]  /*0070*/  UMOV UR4, 0x400 ;  /* 0x0000040000047882 */ /* 0x000fe20000000000 */
[----:B------:R-:W-:Y:S01]  /*0080*/  IMAD.U32 R10, RZ, RZ, UR6 ;  /* 0x00000006ff0a7e24 */ /* 0x000fe2000f8e00ff */
[----:B------:R-:W2:Y:S05]  /*0090*/  LDCU.64 UR8, c[0x0][0x358] ;  /* 0x00006b00ff0877ac */ /* 0x000eaa0008000a00 */
[----:B------:R-:W3:Y:S08]  /*00a0*/  S2UR UR5, SR_CgaCtaId ;  /* 0x00000000000579c3 */ /* 0x000ef00000008800 */
[----:B------:R-:W4:Y:S08]  /*00b0*/  LDC.64 R22, c[0x4][RZ] ;  /* 0x01000000ff167b82 */ /* 0x000f300000000a00 */
[----:B------:R-:W2:Y:S01]  /*00c0*/  LDC R13, c[0x0][0x370] ;  /* 0x0000dc00ff0d7b82 */ /* 0x000ea20000000800 */
[----:B0-----:R-:W-:Y:S01]  /*00d0*/  LOP3.LUT R11, RZ, R12, RZ, 0x33, !PT ;  /* 0x0000000cff0b7212 */ /* 0x001fe200078e33ff */
[----:B-1----:R-:W-:Y:S01]  /*00e0*/  IMAD.WIDE.U32 R2, R12, 0x10, R2 ;  /* 0x000000100c027825 */ /* 0x002fe200078e0002 */
[----:B---3--:R-:W-:-:S03]  /*00f0*/  ULEA UR4, UR5, UR4, 0x18 ;  /* 0x0000000405047291 */ /* 0x008fc6000f8ec0ff */
[----:B------:R-:W-:Y:S01]  /*0100*/  IMAD.IADD R11, R11, 0x1, R0 ;  /* 0x000000010b0b7824 */ /* 0x000fe200078e0200 */
[----:B------:R-:W-:Y:S02]  /*0110*/  IADD3 R9, P0, PT, R2, 0x10000, RZ ;  /* 0x0001000002097810 */ /* 0x000fe40007f1e0ff */
[----:B------:R-:W-:Y:S01]  /*0120*/  LEA R6, R12, UR4, 0x4 ;  /* 0x000000040c067c11 */ /* 0x000fe2000f8e20ff */
[----:B----4-:R-:W-:Y:S01]  /*0130*/  IMAD.WIDE.U32 R22, R10, 0x10, R22 ;  /* 0x000000100a167825 */ /* 0x010fe200078e0016 */
[----:B------:R-:W-:-:S03]  /*0140*/  LEA.HI R8, R11, 0x1, RZ, 0x16 ;  /* 0x000000010b087811 */ /* 0x000fc600078fb0ff */
[----:B------:R-:W-:Y:S01]  /*0150*/  IMAD.X R7, RZ, RZ, R3, P0 ;  /* 0x000000ffff077224 */ /* 0x000fe200000e0603 */
[C---:B------:R-:W-:Y:S02]  /*0160*/  LOP3.LUT R4, R8.reuse, 0x7ffff8, RZ, 0xc0, !PT ;  /* 0x007ffff808047812 */ /* 0x040fe400078ec0ff */
[----:B------:R-:W-:-:S03]  /*0170*/  LOP3.LUT R5, R8, 0x7, RZ, 0xc0, !PT ;  /* 0x0000000708057812 */ /* 0x000fc600078ec0ff */
[----:B--2---:R-:W-:-:S07]  /*0180*/  IMAD.MOV R4, RZ, RZ, -R4 ;  /* 0x000000ffff047224 */ /* 0x004fce00078e0a04 */
.L_x_63:
[----:B------:R-:W0:Y:S01]  /*0190*/  LDCU UR4, c[0x0][0x388] ;  /* 0x00007100ff0477ac */ /* 0x000e220008000800 */
[----:B------:R-:W-:Y:S01]  /*01a0*/  BSSY.RECONVERGENT B0, `(.L_x_0) ;  /* 0x0000235000007945 */ /* 0x000fe20003800200 */
[----:B------:R-:W-:Y:S02]  /*01b0*/  HFMA2 R30, -RZ, RZ, 0, 0 ;  /* 0x00000000ff1e7431 */ /* 0x000fe400000001ff */
[----:B------:R-:W-:Y:S01]  /*01c0*/  IMAD.MOV.U32 R31, RZ, RZ, -0x40100000 ;  /* 0xbff00000ff1f7424 */ /* 0x000fe200078e00ff */
[----:B0-----:R-:W-:-:S13]  /*01d0*/  ISETP.GE.U32.AND P0, PT, R12, UR4, PT ;  /* 0x000000040c007c0c */ /* 0x001fda000bf06070 */
[----:B-12345:R-:W-:Y:S05]  /*01e0*/  @P0 BRA `(.L_x_1) ;  /* 0x0000002000c00947 */ /* 0x03efea0003800000 */
[----:B------:R-:W0:Y:S02]  /*01f0*/  LDC.64 R14, c[0x0][0x380] ;  /* 0x0000e000ff0e7b82 */ /* 0x000e240000000a00 */
[----:B0-----:R-:W-:-:S05]  /*0200*/  IMAD.WIDE.U32 R14, R10, 0x10, R14 ;  /* 0x000000100a0e7825 */ /* 0x001fca00078e000e */
[----:B------:R0:W5:Y:S04]  /*0210*/  LDG.E.64 R20, desc[UR8][R14.64] ;  /* 0x000000080e147981 */ /* 0x000168000c1e1b00 */
[----:B------:R0:W5:Y:S01]  /*0220*/  LDG.E.64 R18, desc[UR8][R14.64+0x8] ;  /* 0x000008080e127981 */ /* 0x000162000c1e1b00 */
[----:B------:R-:W-:Y:S01]  /*0230*/  ISETP.GE.U32.AND P0, PT, R11, 0x1c00, PT ;  /* 0x00001c000b00780c */ /* 0x000fe20003f06070 */
[----:B------:R-:W-:Y:S01]  /*0240*/  BSSY.RECONVERGENT B2, `(.L_x_2) ;  /* 0x0000121000027945 */ /* 0x000fe20003800200 */
[----:B------:R-:W-:Y:S02]  /*0250*/  IMAD.MOV.U32 R3, RZ, RZ, R12 ;  /* 0x000000ffff037224 */ /* 0x000fe400078e000c */
[----:B------:R-:W-:Y:S02]  /*0260*/  IMAD.MOV.U32 R30, RZ, RZ, 0x0 ;  /* 0x00000000ff1e7424 */ /* 0x000fe400078e00ff */
[----:B------:R-:W-:-:S07]  /*0270*/  IMAD.MOV.U32 R31, RZ, RZ, -0x40100000 ;  /* 0xbff00000ff1f7424 */ /* 0x000fce00078e00ff */
[----:B0-----:R-:W-:Y:S05]  /*0280*/  @!P0 BRA `(.L_x_3) ;  /* 0x0000001000708947 */ /* 0x001fea0003800000 */
[----:B------:R-:W-:Y:S01]  /*0290*/  HFMA2 R31, -RZ, RZ, -1.984375, 0 ;  /* 0xbff00000ff1f7431 */ /* 0x000fe200000001ff */
[----:B------:R-:W-:Y:S01]  /*02a0*/  MOV R16, R9 ;  /* 0x0000000900107202 */ /* 0x000fe20000000f00 */
[----:B------:R-:W-:Y:S02]  /*02b0*/  IMAD.MOV.U32 R17, RZ, RZ, R7 ;  /* 0x000000ffff117224 */ /* 0x000fe400078e0007 */
[----:B------:R-:W-:Y:S02]  /*02c0*/  IMAD.MOV.U32 R2, RZ, RZ, R4 ;  /* 0x000000ffff027224 */ /* 0x000fe400078e0004 */
[----:B------:R-:W-:Y:S02]  /*02d0*/  IMAD.MOV.U32 R3, RZ, RZ, R12 ;  /* 0x000000ffff037224 */ /* 0x000fe400078e000c */
[----:B------:R-:W-:-:S07]  /*02e0*/  IMAD.MOV.U32 R30, RZ, RZ, 0x0 ;  /* 0x00000000ff1e7424 */ /* 0x000fce00078e00ff */
.L_x_20:
[----:B------:R-:W2:Y:S04]  /*02f0*/  LDG.E.64 R24, desc[UR8][R16.64+-0xfff8] ;  /* 0xff00080810187981 */ /* 0x000ea8000c1e1b00 */
[----:B------:R-:W3:Y:S01]  /*0300*/  LDG.E.64 R14, desc[UR8][R16.64+-0x10000] ;  /* 0xff000008100e7981 */ /* 0x000ee2000c1e1b00 */
[----:B------:R-:W-:Y:S01]  /*0310*/  IMAD.MOV.U32 R38, RZ, RZ, 0x0 ;  /* 0x00000000ff267424 */ /* 0x000fe200078e00ff */
[----:B------:R-:W-:Y:S01]  /*0320*/  BSSY.RECONVERGENT B3, `(.L_x_4) ;  /* 0x000001a000037945 */ /* 0x000fe20003800200 */
[----:B------:R-:W-:Y:S01]  /*0330*/  IMAD.MOV.U32 R39, RZ, RZ, 0x3fd80000 ;  /* 0x3fd80000ff277424 */ /* 0x000fe200078e00ff */
[----:B--2--5:R-:W-:Y:S02]  /*0340*/  DADD R24, R18, -R24 ;  /* 0x0000000012187229 */ /* 0x024fe40000000818 */
[----:B---3--:R-:W-:-:S06]  /*0350*/  DADD R14, R20, -R14 ;  /* 0x00000000140e7229 */ /* 0x008fcc000000080e */
[----:B------:R-:W-:-:S08]  /*0360*/  DMUL R24, R24, R24 ;  /* 0x0000001818187228 */ /* 0x000fd00000000000 */
[----:B------:R-:W-:-:S06]  /*0370*/  DFMA R24, R14, R14, R24 ;  /* 0x0000000e0e18722b */ /* 0x000fcc0000000018 */
[----:B------:R-:W0:Y:S04]  /*0380*/  MUFU.RSQ64H R15, R25 ;  /* 0x00000019000f7308 */ /* 0x000e280000001c00 */
[----:B------:R-:W-:-:S05]  /*0390*/  VIADD R14, R25, 0xfcb00000 ;  /* 0xfcb00000190e7836 */ /* 0x000fca0000000000 */
[----:B------:R-:W-:Y:S01]  /*03a0*/  ISETP.GE.U32.AND P0, PT, R14, 0x7ca00000, PT ;  /* 0x7ca000000e00780c */ /* 0x000fe20003f06070 */
[----:B0-----:R-:W-:-:S08]  /*03b0*/  DMUL R26, R14, R14 ;  /* 0x0000000e0e1a7228 */ /* 0x001fd00000000000 */
[----:B------:R-:W-:-:S08]  /*03c0*/  DFMA R26, R24, -R26, 1 ;  /* 0x3ff00000181a742b */ /* 0x000fd0000000081a */
[----:B------:R-:W-:Y:S02]  /*03d0*/  DFMA R38, R26, R38, 0.5 ;  /* 0x3fe000001a26742b */ /* 0x000fe40000000026 */
[----:B------:R-:W-:-:S08]  /*03e0*/  DMUL R26, R14, R26 ;  /* 0x0000001a0e1a7228 */ /* 0x000fd00000000000 */
[----:B------:R-:W-:-:S08]  /*03f0*/  DFMA R38, R38, R26, R14 ;  /* 0x0000001a2626722b */ /* 0x000fd0000000000e */
[----:B------:R-:W-:Y:S02]  /*0400*/  DMUL R34, R24, R38 ;  /* 0x0000002618227228 */ /* 0x000fe40000000000 */
[----:B------:R-:W-:Y:S01]  /*0410*/  VIADD R33, R39, 0xfff00000 ;  /* 0xfff0000027217836 */ /* 0x000fe20000000000 */
[----:B------:R-:W-:-:S05]  /*0420*/  MOV R32, R38 ;  /* 0x0000002600207202 */ /* 0x000fca0000000f00 */
[----:B------:R-:W-:-:S08]  /*0430*/  DFMA R26, R34, -R34, R24 ;  /* 0x80000022221a722b */ /* 0x000fd00000000018 */
[----:B------:R-:W-:Y:S01]  /*0440*/  DFMA R28, R26, R32, R34 ;  /* 0x000000201a1c722b */ /* 0x000fe20000000022 */
[----:B------:R-:W-:Y:S10]  /*0450*/  @!P0 BRA `(.L_x_5) ;  /* 0x0000000000188947 */ /* 0x000ff40003800000 */
[----:B------:R-:W-:Y:S01]  /*0460*/  IMAD.MOV.U32 R0, RZ, RZ, R38 ;  /* 0x000000ffff007224 */ /* 0x000fe200078e0026 */
[----:B------:R-:W-:Y:S01]  /*0470*/  MOV R32, 0x4a0 ;  /* 0x000004a000207802 */ /* 0x000fe20000000f00 */
[----:B------:R-:W-:-:S07]  /*0480*/  IMAD.MOV.U32 R36, RZ, RZ, R14 ;  /* 0x000000ffff247224 */ /* 0x000fce00078e000e */
[----:B------:R-:W-:Y:S05]  /*0490*/  CALL.REL.NOINC `($__internal_0_$__cuda_sm20_dsqrt_rn_f64_mediumpath_v1) ;  /* 0x0000002800547944 */ /* 0x000fea0003c00000 */
[----:B------:R-:W-:Y:S02]  /*04a0*/  IMAD.MOV.U32 R28, RZ, RZ, R24 ;  /* 0x000000ffff1c7224 */ /* 0x000fe400078e0018 */
[----:B------:R-:W-:-:S07]  /*04b0*/  IMAD.MOV.U32 R29, RZ, RZ, R25 ;  /* 0x000000ffff1d7224 */ /* 0x000fce00078e0019 */
.L_x_5:
[----:B------:R-:W-:Y:S05]  /*04c0*/  BSYNC.RECONVERGENT B3 ;  /* 0x0000000000037941 */ /* 0x000fea0003800200 */
.L_x_4:
[----:B------:R-:W2:Y:S04]  /*04d0*/  LDG.E.64 R24, desc[UR8][R16.64+-0xbff8] ;  /* 0xff40080810187981 */ /* 0x000ea8000c1e1b00 */
[----:B------:R-:W3:Y:S01]  /*04e0*/  LDG.E.64 R14, desc[UR8][R16.64+-0xc000] ;  /* 0xff400008100e7981 */ /* 0x000ee2000c1e1b00 */
[----:B------:R-:W-:Y:S01]  /*04f0*/  DSETP.GT.AND P0, PT, R28, R30, PT ;  /* 0x0000001e1c00722a */ /* 0x000fe20003f04000 */
[----:B------:R-:W-:Y:S01]  /*0500*/  BSSY.RECONVERGENT B3, `(.L_x_6) ;  /* 0x000001d000037945 */ /* 0x000fe20003800200 */
[----:B--2---:R-:W-:Y:S02]  /*0510*/  DADD R24, R18, -R24 ;  /* 0x0000000012187229 */ /* 0x004fe40000000818 */
[----:B---3--:R-:W-:-:S06]  /*0520*/  DADD R14, R20, -R14 ;  /* 0x00000000140e7229 */ /* 0x008fcc000000080e */
[----:B------:R-:W-:-:S08]  /*0530*/  DMUL R24, R24, R24 ;  /* 0x0000001818187228 */ /* 0x000fd00000000000 */
[----:B------:R-:W-:Y:S01]  /*0540*/  DFMA R24, R14, R14, R24 ;  /* 0x0000000e0e18722b */ /* 0x000fe20000000018 */
[----:B------:R-:W-:Y:S02]  /*0550*/  IMAD.MOV.U32 R14, RZ, RZ, 0x0 ;  /* 0x00000000ff0e7424 */ /* 0x000fe400078e00ff */
[----:B------:R-:W-:-:S03]  /*0560*/  IMAD.MOV.U32 R15, RZ, RZ, 0x3fd80000 ;  /* 0x3fd80000ff0f7424 */ /* 0x000fc600078e00ff */
[----:B------:R-:W0:Y:S04]  /*0570*/  MUFU.RSQ64H R39, R25 ;  /* 0x0000001900277308 */ /* 0x000e280000001c00 */
[----:B------:R-:W-:-:S04]  /*0580*/  IADD3 R38, PT, PT, R25, -0x3500000, RZ ;  /* 0xfcb0000019267810 */ /* 0x000fc80007ffe0ff */
[----:B------:R-:W-:Y:S02]  /*0590*/  ISETP.GE.U32.AND P1, PT, R38, 0x7ca00000, PT ;  /* 0x7ca000002600780c */ /* 0x000fe40003f26070 */
[----:B0-----:R-:W-:-:S08]  /*05a0*/  DMUL R26, R38, R38 ;  /* 0x00000026261a7228 */ /* 0x001fd00000000000 */
[----:B------:R-:W-:-:S08]  /*05b0*/  DFMA R26, R24, -R26, 1 ;  /* 0x3ff00000181a742b */ /* 0x000fd0000000081a */
[----:B------:R-:W-:Y:S02]  /*05c0*/  DFMA R14, R26, R14, 0.5 ;  /* 0x3fe000001a0e742b */ /* 0x000fe4000000000e */
[----:B------:R-:W-:-:S08]  /*05d0*/  DMUL R42, R38, R26 ;  /* 0x0000001a262a7228 */ /* 0x000fd00000000000 */
[----:B------:R-:W-:Y:S01]  /*05e0*/  DFMA R42, R14, R42, R38 ;  /* 0x0000002a0e2a722b */ /* 0x000fe20000000026 */
[----:B------:R-:W-:Y:S02]  /*05f0*/  FSEL R14, R28, R30, P0 ;  /* 0x0000001e1c0e7208 */ /* 0x000fe40000000000 */
[----:B------:R-:W-:-:S05]  /*0600*/  FSEL R15, R29, R31, P0 ;  /* 0x0000001f1d0f7208 */ /* 0x000fca0000000000 */
[----:B------:R-:W-:Y:S02]  /*0610*/  DMUL R34, R24, R42 ;  /* 0x0000002a18227228 */ /* 0x000fe40000000000 */
[----:B------:R-:W-:Y:S02]  /*0620*/  VIADD R33, R43, 0xfff00000 ;  /* 0xfff000002b217836 */ /* 0x000fe40000000000 */
[----:B------:R-:W-:-:S04]  /*0630*/  IMAD.MOV.U32 R32, RZ, RZ, R42 ;  /* 0x000000ffff207224 */ /* 0x000fc800078e002a */
[----:B------:R-:W-:-:S08]  /*0640*/  DFMA R26, R34, -R34, R24 ;  /* 0x80000022221a722b */ /* 0x000fd00000000018 */
[----:B------:R-:W-:Y:S01]  /*0650*/  DFMA R40, R26, R32, R34 ;  /* 0x000000201a28722b */ /* 0x000fe20000000022 */
[----:B------:R-:W-:Y:S10]  /*0660*/  @!P1 BRA `(.L_x_7) ;  /* 0x0000000000189947 */ /* 0x000ff40003800000 */
[----:B------:R-:W-:Y:S01]  /*0670*/  MOV R0, R42 ;  /* 0x0000002a00007202 */ /* 0x000fe20000000f00 */
[----:B------:R-:W-:Y:S01]  /*0680*/  IMAD.MOV.U32 R36, RZ, RZ, R38 ;  /* 0x000000ffff247224 */ /* 0x000fe200078e0026 */
[----:B------:R-:W-:-:S07]  /*0690*/  MOV R32, 0x6b0 ;  /* 0x000006b000207802 */ /* 0x000fce0000000f00 */
[----:B------:R-:W-:Y:S05]  /*06a0*/  CALL.REL.NOINC `($__internal_0_$__cuda_sm20_dsqrt_rn_f64_mediumpath_v1) ;  /* 0x0000002400d07944 */ /* 0x000fea0003c00000 */
[----:B------:R-:W-:Y:S02]  /*06b0*/  IMAD.MOV.U32 R40, RZ, RZ, R24 ;  /* 0x000000ffff287224 */ /* 0x000fe400078e0018 */
[----:B------:R-:W-:-:S07]  /*06c0*/  IMAD.MOV.U32 R41, RZ, RZ, R25 ;  /* 0x000000ffff297224 */ /* 0x000fce00078e0019 */
.L_x_7:
[----:B------:R-:W-:Y:S05]  /*06d0*/  BSYNC.RECONVERGENT B3 ;  /* 0x0000000000037941 */ /* 0x000fea0003800200 */
.L_x_6:
[----:B------:R-:W2:Y:S04]  /*06e0*/  LDG.E.64 R24, desc[UR8][R16.64+-0x7ff8] ;  /* 0xff80080810187981 */ /* 0x000ea8000c1e1b00 */
[----:B------:R-:W3:Y:S01]  /*06f0*/  LDG.E.64 R26, desc[UR8][R16.64+-0x8000] ;  /* 0xff800008101a7981 */ /* 0x000ee2000c1e1b00 */
[----:B------:R-:W-:Y:S01]  /*0700*/  DSETP.GT.AND P1, PT, R40, R14, PT ;  /* 0x0000000e2800722a */ /* 0x000fe20003f24000 */
[----:B------:R-:W-:Y:S05]  /*0710*/  BSSY.RECONVERGENT B3, `(.L_x_8) ;  /* 0x000001e000037945 */ /* 0x000fea0003800200 */
[----:B------:R-:W-:Y:S01]  /*0720*/  DSETP.GT.OR P0, PT, R28, R30, P1 ;  /* 0x0000001e1c00722a */ /* 0x000fe20000f04400 */
[----:B------:R-:W-:-:S02]  /*0730*/  FSEL R30, R40, R14, P1 ;  /* 0x0000000e281e7208 */ /* 0x000fc40000800000 */
[----:B------:R-:W-:Y:S01]  /*0740*/  FSEL R31, R41, R15, P1 ;  /* 0x0000000f291f7208 */ /* 0x000fe20000800000 */
[----:B--2---:R-:W-:Y:S02]  /*0750*/  DADD R24, R18, -R24 ;  /* 0x0000000012187229 */ /* 0x004fe40000000818 */
[----:B---3--:R-:W-:-:S06]  /*0760*/  DADD R26, R20, -R26 ;  /* 0x00000000141a7229 */ /* 0x008fcc000000081a */
[----:B------:R-:W-:-:S08]  /*0770*/  DMUL R24, R24, R24 ;  /* 0x0000001818187228 */ /* 0x000fd00000000000 */
[----:B------:R-:W-:Y:S01]  /*0780*/  DFMA R24, R26, R26, R24 ;  /* 0x0000001a1a18722b */ /* 0x000fe20000000018 */
[----:B------:R-:W-:Y:S01]  /*0790*/  MOV R26, 0x0 ;  /* 0x00000000001a7802 */ /* 0x000fe20000000f00 */
[----:B------:R-:W-:-:S04]  /*07a0*/  IMAD.MOV.U32 R27, RZ, RZ, 0x3fd80000 ;  /* 0x3fd80000ff1b7424 */ /* 0x000fc800078e00ff */
        /* <DEDUP_REMOVED lines=9> */
[----:B------:R-:W-:Y:S02]  /*0840*/  VIADD R33, R43, 0xfff00000 ;  /* 0xfff000002b217836 */ /* 0x000fe40000000000 */
[----:B------:R-:W-:-:S04]  /*0850*/  IMAD.MOV.U32 R32, RZ, RZ, R42 ;  /* 0x000000ffff207224 */ /* 0x000fc800078e002a */
[----:B------:R-:W-:-:S08]  /*0860*/  DFMA R26, R34, -R34, R24 ;  /* 0x80000022221a722b */ /* 0x000fd00000000018 */
[----:B------:R-:W-:Y:S01]  /*0870*/  DFMA R28, R26, R32, R34 ;  /* 0x000000201a1c722b */ /* 0x000fe20000000022 */
[----:B------:R-:W-:Y:S10]  /*0880*/  @!P2 BRA `(.L_x_9) ;  /* 0x000000000018a947 */ /* 0x000ff40003800000 */
[----:B------:R-:W-:Y:S01]  /*0890*/  IMAD.MOV.U32 R0, RZ, RZ, R42 ;  /* 0x000000ffff007224 */ /* 0x000fe200078e002a */
[----:B------:R-:W-:Y:S02]  /*08a0*/  MOV R36, R38 ;  /* 0x0000002600247202 */ /* 0x000fe40000000f00 */
[----:B------:R-:W-:-:S07]  /*08b0*/  MOV R32, 0x8d0 ;  /* 0x000008d000207802 */ /* 0x000fce0000000f00 */
[----:B------:R-:W-:Y:S05]  /*08c0*/  CALL.REL.NOINC `($__internal_0_$__cuda_sm20_dsqrt_rn_f64_mediumpath_v1) ;  /* 0x0000002400487944 */ /* 0x000fea0003c00000 */
[----:B------:R-:W-:Y:S02]  /*08d0*/  IMAD.MOV.U32 R28, RZ, RZ, R24 ;  /* 0x000000ffff1c7224 */ /* 0x000fe400078e0018 */
[----:B------:R-:W-:-:S07]  /*08e0*/  IMAD.MOV.U32 R29, RZ, RZ, R25 ;  /* 0x000000ffff1d7224 */ /* 0x000fce00078e0019 */
.L_x_9:
[----:B------:R-:W-:Y:S05]  /*08f0*/  BSYNC.RECONVERGENT B3 ;  /* 0x0000000000037941 */ /* 0x000fea0003800200 */
.L_x_8:
        /* <DEDUP_REMOVED lines=8> */
[----:B------:R-:W-:Y:S01]  /*0980*/  IMAD.MOV.U32 R14, RZ, RZ, 0x0 ;  /* 0x00000000ff0e7424 */ /* 0x000fe200078e00ff */
[----:B------:R-:W-:-:S04]  /*0990*/  MOV R15, 0x3fd80000 ;  /* 0x3fd80000000f7802 */ /* 0x000fc80000000f00 */
[----:B------:R-:W0:Y:S04]  /*09a0*/  MUFU.RSQ64H R39, R25 ;  /* 0x0000001900277308 */ /* 0x000e280000001c00 */
[----:B------:R-:W-:-:S05]  /*09b0*/  VIADD R38, R25, 0xfcb00000 ;  /* 0xfcb0000019267836 */ /* 0x000fca0000000000 */
[----:B------:R-:W-:Y:S01]  /*09c0*/  ISETP.GE.U32.AND P2, PT, R38, 0x7ca00000, PT ;  /* 0x7ca000002600780c */ /* 0x000fe20003f46070 */
        /* <DEDUP_REMOVED lines=13> */
[----:B------:R-:W-:Y:S01]  /*0aa0*/  IMAD.MOV.U32 R0, RZ, RZ, R42 ;  /* 0x000000ffff007224 */ /* 0x000fe200078e002a */
[----:B------:R-:W-:Y:S01]  /*0ab0*/  MOV R32, 0xae0 ;  /* 0x00000ae000207802 */ /* 0x000fe20000000f00 */
[----:B------:R-:W-:-:S07]  /*0ac0*/  IMAD.MOV.U32 R36, RZ, RZ, R38 ;  /* 0x000000ffff247224 */ /* 0x000fce00078e0026 */
[----:B------:R-:W-:Y:S05]  /*0ad0*/  CALL.REL.NOINC `($__internal_0_$__cuda_sm20_dsqrt_rn_f64_mediumpath_v1) ;  /* 0x0000002000c47944 */ /* 0x000fea0003c00000 */
[----:B------:R-:W-:Y:S01]  /*0ae0*/  MOV R40, R24 ;  /* 0x0000001800287202 */ /* 0x000fe20000000f00 */
[----:B------:R-:W-:-:S07]  /*0af0*/  IMAD.MOV.U32 R41, RZ, RZ, R25 ;  /* 0x000000ffff297224 */ /* 0x000fce00078e0019 */
.L_x_11:
[----:B------:R-:W-:Y:S05]  /*0b00*/  BSYNC.RECONVERGENT B3 ;  /* 0x0000000000037941 */ /* 0x000fea0003800200 */
.L_x_10:
        /* <DEDUP_REMOVED lines=11> */
[----:B------:R-:W-:Y:S02]  /*0bc0*/  IMAD.MOV.U32 R26, RZ, RZ, 0x0 ;  /* 0x00000000ff1a7424 */ /* 0x000fe400078e00ff */
[----:B------:R-:W-:-:S03]  /*0bd0*/  IMAD.MOV.U32 R27, RZ, RZ, 0x3fd80000 ;  /* 0x3fd80000ff1b7424 */ /* 0x000fc600078e00ff */
        /* <DEDUP_REMOVED lines=9> */
[----:B------:R-:W-:Y:S01]  /*0c70*/  IADD3 R33, PT, PT, R43, -0x100000, RZ ;  /* 0xfff000002b217810 */ /* 0x000fe20007ffe0ff */
[----:B------:R-:W-:-:S05]  /*0c80*/  IMAD.MOV.U32 R32, RZ, RZ, R42 ;  /* 0x000000ffff207224 */ /* 0x000fca00078e002a */
[----:B------:R-:W-:-:S08]  /*0c90*/  DFMA R26, R34, -R34, R24 ;  /* 0x80000022221a722b */ /* 0x000fd00000000018 */
[----:B------:R-:W-:Y:S01]  /*0ca0*/  DFMA R28, R26, R32, R34 ;  /* 0x000000201a1c722b */ /* 0x000fe20000000022 */
[----:B------:R-:W-:Y:S10]  /*0cb0*/  @!P3 BRA `(.L_x_13) ;  /* 0x000000000018b947 */ /* 0x000ff40003800000 */
[----:B------:R-:W-:Y:S01]  /*0cc0*/  IMAD.MOV.U32 R0, RZ, RZ, R42 ;  /* 0x000000ffff007224 */ /* 0x000fe200078e002a */
[----:B------:R-:W-:Y:S01]  /*0cd0*/  MOV R32, 0xd00 ;  /* 0x00000d0000207802 */ /* 0x000fe20000000f00 */
[----:B------:R-:W-:-:S07]  /*0ce0*/  IMAD.MOV.U32 R36, RZ, RZ, R38 ;  /* 0x000000ffff247224 */ /* 0x000fce00078e0026 */
[----:B------:R-:W-:Y:S05]  /*0cf0*/  CALL.REL.NOINC `($__internal_0_$__cuda_sm20_dsqrt_rn_f64_mediumpath_v1) ;  /* 0x00000020003c7944 */ /* 0x000fea0003c00000 */
[----:B------:R-:W-:Y:S01]  /*0d00*/  IMAD.MOV.U32 R28, RZ, RZ, R24 ;  /* 0x000000ffff1c7224 */ /* 0x000fe200078e0018 */
[----:B------:R-:W-:-:S07]  /*0d10*/  MOV R29, R25 ;  /* 0x00000019001d7202 */ /* 0x000fce0000000f00 */
.L_x_13:
[----:B------:R-:W-:Y:S05]  /*0d20*/  BSYNC.RECONVERGENT B3 ;  /* 0x0000000000037941 */ /* 0x000fea0003800200 */
.L_x_12:
        /* <DEDUP_REMOVED lines=16> */
[----:B------:R-:W-:Y:S01]  /*0e30*/  DMUL R42, R38, R30 ;  /* 0x0000001e262a7228 */ /* 0x000fe20000000000 */
[----:B------:R-:W-:Y:S02]  /*0e40*/  FSEL R30, R28, R14, P2 ;  /* 0x0000000e1c1e7208 */ /* 0x000fe40001000000 */
[----:B------:R-:W-:-:S05]  /*0e50*/  FSEL R31, R29, R15, P2 ;  /* 0x0000000f1d1f7208 */ /* 0x000fca0001000000 */
        /* <DEDUP_REMOVED lines=13> */
.L_x_15:
[----:B------:R-:W-:Y:S05]  /*0f30*/  BSYNC.RECONVERGENT B3 ;  /* 0x0000000000037941 */ /* 0x000fea0003800200 */
.L_x_14:
        /* <DEDUP_REMOVED lines=33> */
.L_x_17:
[----:B------:R-:W-:Y:S05]  /*1150*/  BSYNC.RECONVERGENT B3 ;  /* 0x0000000000037941 */ /* 0x000fea0003800200 */
.L_x_16:
[----:B------:R-:W2:Y:S04]  /*1160*/  LDG.E.64 R26, desc[UR8][R16.64+0xc008] ;  /* 0x00c00808101a7981 */ /* 0x000ea8000c1e1b00 */
[----:B------:R-:W3:Y:S01]  /*1170*/  LDG.E.64 R24, desc[UR8][R16.64+0xc000] ;  /* 0x00c0000810187981 */ /* 0x000ee2000c1e1b00 */
[----:B------:R-:W-:Y:S01]  /*1180*/  DSETP.GT.AND P3, PT, R42, R14, PT ;  /* 0x0000000e2a00722a */ /* 0x000fe20003f64000 */
[----:B------:R-:W-:Y:S05]  /*1190*/  BSSY.RECONVERGENT B3, `(.L_x_18) ;  /* 0x000001d000037945 */ /* 0x000fea0003800200 */
        /* <DEDUP_REMOVED lines=28> */
.L_x_19:
[----:B------:R-:W-:Y:S05]  /*1360*/  BSYNC.RECONVERGENT B3 ;  /* 0x0000000000037941 */ /* 0x000fea0003800200 */
.L_x_18:
[----:B------:R-:W-:Y:S01]  /*1370*/  SEL R37, R10, R37, P0 ;  /* 0x000000250a257207 */ /* 0x000fe20000000000 */
[----:B------:R-:W-:Y:S01]  /*1380*/  VIADD R2, R2, 0x8 ;  /* 0x0000000802027836 */ /* 0x000fe20000000000 */
[----:B------:R-:W-:Y:S01]  /*1390*/  DSETP.GT.AND P0, PT, R38, R14, PT ;  /* 0x0000000e2600722a */ /* 0x000fe20003f04000 */
[----:B------:R-:W-:Y:S02]  /*13a0*/  IADD3 R3, PT, PT, R3, 0x2000, RZ ;  /* 0x0000200003037810 */ /* 0x000fe40007ffe0ff */
[----:B------:R-:W-:Y:S02]  /*13b0*/  SEL R37, R10, R37, P1 ;  /* 0x000000250a257207 */ /* 0x000fe40000800000 */
[----:B------:R-:W-:Y:S02]  /*13c0*/  ISETP.NE.AND P1, PT, R2, RZ, PT ;  /* 0x000000ff0200720c */ /* 0x000fe40003f25270 */
[----:B------:R-:W-:Y:S02]  /*13d0*/  SEL R37, R10, R37, P2 ;  /* 0x000000250a257207 */ /* 0x000fe40001000000 */
[----:B------:R-:W-:-:S02]  /*13e0*/  IADD3 R16, P2, PT, R16, 0x20000, RZ ;  /* 0x0002000010107810 */ /* 0x000fc40007f5e0ff */
[----:B------:R-:W-:Y:S02]  /*13f0*/  SEL R37, R10, R37, P0 ;  /* 0x000000250a257207 */ /* 0x000fe40000000000 */
[----:B------:R-:W-:Y:S01]  /*1400*/  FSEL R30, R38, R14, P0 ;  /* 0x0000000e261e7208 */ /* 0x000fe20000000000 */
[----:B------:R-:W-:Y:S01]  /*1410*/  IMAD.X R17, RZ, RZ, R17, P2 ;  /* 0x000000ffff117224 */ /* 0x000fe200010e0611 */
[----:B------:R-:W-:Y:S02]  /*1420*/  FSEL R31, R39, R15, P0 ;  /* 0x0000000f271f7208 */ /* 0x000fe40000000000 */
[----:B------:R-:W-:Y:S01]  /*1430*/  SEL R37, R10, R37, P3 ;  /* 0x000000250a257207 */ /* 0x000fe20001800000 */
[----:B------:R-:W-:Y:S06]  /*1440*/  @P1 BRA `(.L_x_20) ;  /* 0xffffffec00a81947 */ /* 0x000fec000383ffff */
.L_x_3:
[----:B------:R-:W-:Y:S05]  /*1450*/  BSYNC.RECONVERGENT B2 ;  /* 0x0000000000027941 */ /* 0x000fea0003800200 */
.L_x_2:
[----:B------:R-:W-:-:S13]  /*1460*/  ISETP.NE.AND P0, PT, R5, RZ, PT ;  /* 0x000000ff0500720c */ /* 0x000fda0003f05270 */
[----:B------:R-:W-:Y:S05]  /*1470*/  @!P0 BRA `(.L_x_1) ;  /* 0x00000010001c8947 */ /* 0x000fea0003800000 */
[----:B------:R-:W-:Y:S01]  /*1480*/  VIADD R0, R5, 0xffffffff ;  /* 0xffffffff05007836 */ /* 0x000fe20000000000 */
[----:B------:R-:W-:Y:S04]  /*1490*/  BSSY.RECONVERGENT B2, `(.L_x_21) ;  /* 0x0000090000027945 */ /* 0x000fe80003800200 */
[----:B------:R-:W-:-:S13]  /*14a0*/  ISETP.GE.U32.AND P0, PT, R0, 0x3, PT ;  /* 0x000000030000780c */ /* 0x000fda0003f06070 */
[----:B------:R-:W-:Y:S05]  /*14b0*/  @!P0 BRA `(.L_x_22) ;  /* 0x0000000800348947 */ /* 0x000fea0003800000 */
[----:B------:R-:W0:Y:S02]  /*14c0*/  LDC.64 R14, c[0x0][0x380] ;  /* 0x0000e000ff0e7b82 */ /* 0x000e240000000a00 */
[----:B0-----:R-:W-:-:S05]  /*14d0*/  IMAD.WIDE.U32 R14, R3, 0x10, R14 ;  /* 0x00000010030e7825 */ /* 0x001fca00078e000e */
        /* <DEDUP_REMOVED lines=29> */
.L_x_24:
[----:B------:R-:W-:Y:S05]  /*16b0*/  BSYNC.RECONVERGENT B3 ;  /* 0x0000000000037941 */ /* 0x000fea0003800200 */
.L_x_23:
[----:B------:R-:W2:Y:S04]  /*16c0*/  LDG.E.64 R24, desc[UR8][R14.64+0x4008] ;  /* 0x004008080e187981 */ /* 0x000ea8000c1e1b00 */
[----:B------:R-:W3:Y:S01]  /*16d0*/  LDG.E.64 R16, desc[UR8][R14.64+0x4000] ;  /* 0x004000080e107981 */ /* 0x000ee2000c1e1b00 */
[----:B------:R-:W-:Y:S01]  /*16e0*/  IMAD.MOV.U32 R42, RZ, RZ, 0x0 ;  /* 0x00000000ff2a7424 */ /* 0x000fe200078e00ff */
[----:B------:R-:W-:Y:S01]  /*16f0*/  DSETP.GT.AND P0, PT, R40, R30, PT ;  /* 0x0000001e2800722a */ /* 0x000fe20003f04000 */
[----:B------:R-:W-:Y:S01]  /*1700*/  IMAD.MOV.U32 R43, RZ, RZ, 0x3fd80000 ;  /* 0x3fd80000ff2b7424 */ /* 0x000fe200078e00ff */
[----:B------:R-:W-:Y:S01]  /*1710*/  BSSY.RECONVERGENT B3, `(.L_x_25) ;  /* 0x000001b000037945 */ /* 0x000fe20003800200 */
[----:B--2---:R-:W-:Y:S02]  /*1720*/  DADD R24, R18, -R24 ;  /* 0x0000000012187229 */ /* 0x004fe40000000818 */
        /* <DEDUP_REMOVED lines=25> */
.L_x_26:
[----:B------:R-:W-:Y:S05]  /*18c0*/  BSYNC.RECONVERGENT B3 ;  /* 0x0000000000037941 */ /* 0x000fea0003800200 */
.L_x_25:
[----:B------:R-:W2:Y:S04]  /*18d0*/  LDG.E.64 R26, desc[UR8][R14.64+0x8008] ;  /* 0x008008080e1a7981 */ /* 0x000ea8000c1e1b00 */
[----:B------:R-:W3:Y:S01]  /*18e0*/  LDG.E.64 R24, desc[UR8][R14.64+0x8000] ;  /* 0x008000080e187981 */ /* 0x000ee2000c1e1b00 */
[----:B------:R-:W-:Y:S01]  /*18f0*/  IMAD.MOV.U32 R40, RZ, RZ, 0x0 ;  /* 0x00000000ff287424 */ /* 0x000fe200078e00ff */
[C-C-:B------:R-:W-:Y:S01]  /*1900*/  DSETP.GT.OR P1, PT, R38.reuse, R16.reuse, P0 ;  /* 0x000000102600722a */ /* 0x140fe20000724400 */
[----:B------:R-:W-:Y:S01]  /*1910*/  IMAD.MOV.U32 R41, RZ, RZ, 0x3fd80000 ;  /* 0x3fd80000ff297424 */ /* 0x000fe200078e00ff */
[----:B------:R-:W-:Y:S01]  /*1920*/  DSETP.GT.AND P2, PT, R38, R16, PT ;  /* 0x000000102600722a */ /* 0x000fe20003f44000 */
[----:B------:R-:W-:Y:S05]  /*1930*/  BSSY.RECONVERGENT B3, `(.L_x_27) ;  /* 0x000001b000037945 */ /* 0x000fea0003800200 */
[----:B------:R-:W-:-:S02]  /*1940*/  FSEL R16, R38, R16, P2 ;  /* 0x0000001026107208 */ /* 0x000fc40001000000 */
[----:B------:R-:W-:Y:S01]  /*1950*/  FSEL R17, R39, R17, P2 ;  /* 0x0000001127117208 */ /* 0x000fe20001000000 */
[----:B--2---:R-:W-:Y:S02]  /*1960*/  DADD R26, R18, -R26 ;  /* 0x00000000121a7229 */ /* 0x004fe4000000081a */
[----:B---3--:R-:W-:-:S06]  /*1970*/  DADD R24, R20, -R24 ;  /* 0x0000000014187229 */ /* 0x008fcc0000000818 */
[----:B------:R-:W-:-:S08]  /*1980*/  DMUL R30, R26, R26 ;  /* 0x0000001a1a1e7228 */ /* 0x000fd00000000000 */
[----:B------:R-:W-:-:S06]  /*1990*/  DFMA R30, R24, R24, R30 ;  /* 0x00000018181e722b */ /* 0x000fcc000000001e */
        /* <DEDUP_REMOVED lines=16> */
[----:B------:R-:W-:Y:S01]  /*1aa0*/  MOV R32, 0x1ae0 ;  /* 0x00001ae000207802 */ /* 0x000fe20000000f00 */
[----:B------:R-:W-:Y:S02]  /*1ab0*/  IMAD.MOV.U32 R25, RZ, RZ, R31 ;  /* 0x000000ffff197224 */ /* 0x000fe400078e001f */
[----:B------:R-:W-:-:S07]  /*1ac0*/  IMAD.MOV.U32 R36, RZ, RZ, R28 ;  /* 0x000000ffff247224 */ /* 0x000fce00078e001c */
[----:B------:R-:W-:Y:S05]  /*1ad0*/  CALL.REL.NOINC `($__internal_0_$__cuda_sm20_dsqrt_rn_f64_mediumpath_v1) ;  /* 0x0000001000c47944 */ /* 0x000fea0003c00000 */
.L_x_28:
[----:B------:R-:W-:Y:S05]  /*1ae0*/  BSYNC.RECONVERGENT B3 ;  /* 0x0000000000037941 */ /* 0x000fea0003800200 */
.L_x_27:
[----:B------:R-:W2:Y:S04]  /*1af0*/  LDG.E.64 R28, desc[UR8][R14.64+0xc008] ;  /* 0x00c008080e1c7981 */ /* 0x000ea8000c1e1b00 */
[----:B------:R0:W3:Y:S01]  /*1b00*/  LDG.E.64 R26, desc[UR8][R14.64+0xc000] ;  /* 0x00c000080e1a7981 */ /* 0x0000e2000c1e1b00 */
[----:B------:R-:W-:Y:S01]  /*1b10*/  MOV R38, 0x0 ;  /* 0x0000000000267802 */ /* 0x000fe20000000f00 */
[----:B------:R-:W-:Y:S01]  /*1b20*/  IMAD.MOV.U32 R39, RZ, RZ, 0x3fd80000 ;  /* 0x3fd80000ff277424 */ /* 0x000fe200078e00ff */
[----:B------:R-:W-:Y:S01]  /*1b30*/  DSETP.GT.AND P0, PT, R24, R16, PT ;  /* 0x000000101800722a */ /* 0x000fe20003f04000 */
[----:B------:R-:W-:Y:S05]  /*1b40*/  BSSY.RECONVERGENT B3, `(.L_x_29) ;  /* 0x000001d000037945 */ /* 0x000fea0003800200 */
[----:B0-----:R-:W-:-:S02]  /*1b50*/  FSEL R14, R24, R16, P0 ;  /* 0x00000010180e7208 */ /* 0x001fc40000000000 */
[----:B------:R-:W-:Y:S01]  /*1b60*/  FSEL R15, R25, R17, P0 ;  /* 0x00000011190f7208 */ /* 0x000fe20000000000 */
        /* <DEDUP_REMOVED lines=24> */
[----:B------:R-:W-:Y:S01]  /*1cf0*/  MOV R40, R24 ;  /* 0x0000001800287202 */ /* 0x000fe20000000f00 */
[----:B------:R-:W-:-:S07]  /*1d00*/  IMAD.MOV.U32 R41, RZ, RZ, R25 ;  /* 0x000000ffff297224 */ /* 0x000fce00078e0019 */
.L_x_30:
[----:B------:R-:W-:Y:S05]  /*1d10*/  BSYNC.RECONVERGENT B3 ;  /* 0x0000000000037941 */ /* 0x000fea0003800200 */
.L_x_29:
[----:B------:R-:W-:Y:S01]  /*1d20*/  DSETP.GT.AND P2, PT, R40, R14, PT ;  /* 0x0000000e2800722a */ /* 0x000fe20003f44000 */
[----:B------:R-:W-:Y:S01]  /*1d30*/  SEL R37, R10, R37, P1 ;  /* 0x000000250a257207 */ /* 0x000fe20000800000 */
[----:B------:R-:W-:-:S04]  /*1d40*/  VIADD R3, R3, 0x1000 ;  /* 0x0000100003037836 */ /* 0x000fc80000000000 */
[----:B------:R-:W-:Y:S02]  /*1d50*/  SEL R37, R10, R37, P2 ;  /* 0x000000250a257207 */ /* 0x000fe40001000000 */
[----:B------:R-:W-:Y:S02]  /*1d60*/  FSEL R30, R40, R14, P2 ;  /* 0x0000000e281e7208 */ /* 0x000fe40001000000 */
[----:B------:R-:W-:Y:S02]  /*1d70*/  FSEL R31, R41, R15, P2 ;  /* 0x0000000f291f7208 */ /* 0x000fe40001000000 */
[----:B------:R-:W-:-:S07]  /*1d80*/  SEL R37, R10, R37, P0 ;  /* 0x000000250a257207 */ /* 0x000fce0000000000 */
.L_x_22:
[----:B------:R-:W-:Y:S05]  /*1d90*/  BSYNC.RECONVERGENT B2 ;  /* 0x0000000000027941 */ /* 0x000fea0003800200 */
.L_x_21:
[----:B------:R-:W-:-:S13]  /*1da0*/  LOP3.LUT P0, RZ, R8, 0x3, RZ, 0xc0, !PT ;  /* 0x0000000308ff7812 */ /* 0x000fda000780c0ff */
[----:B------:R-:W-:Y:S05]  /*1db0*/  @!P0 BRA `(.L_x_1) ;  /* 0x0000000400cc8947 */ /* 0x000fea0003800000 */
[----:B------:R-:W-:Y:S01]  /*1dc0*/  LOP3.LUT P0, RZ, R11, 0xc00, RZ, 0xc0, !PT ;  /* 0x00000c000bff7812 */ /* 0x000fe2000780c0ff */
[----:B------:R-:W-:-:S12]  /*1dd0*/  BSSY.RECONVERGENT B2, `(.L_x_31) ;  /* 0x000004b000027945 */ /* 0x000fd80003800200 */
[----:B------:R-:W-:Y:S05]  /*1de0*/  @!P0 BRA `(.L_x_32) ;  /* 0x0000000400248947 */ /* 0x000fea0003800000 */
[----:B------:R-:W0:Y:S02]  /*1df0*/  LDC.64 R14, c[0x0][0x380] ;  /* 0x0000e000ff0e7b82 */ /* 0x000e240000000a00 */
[----:B0-----:R-:W-:-:S05]  /*1e00*/  IMAD.WIDE.U32 R14, R3, 0x10, R14 ;  /* 0x00000010030e7825 */ /* 0x001fca00078e000e */
[----:B------:R-:W2:Y:S04]  /*1e10*/  LDG.E.64 R24, desc[UR8][R14.64+0x8] ;  /* 0x000008080e187981 */ /* 0x000ea8000c1e1b00 */
[----:B------:R-:W3:Y:S01]  /*1e20*/  LDG.E.64 R16, desc[UR8][R14.64] ;  /* 0x000000080e107981 */ /* 0x000ee2000c1e1b00 */
[----:B------:R-:W-:Y:S01]  /*1e30*/  MOV R38, 0x0 ;  /* 0x0000000000267802 */ /* 0x000fe20000000f00 */
[----:B------:R-:W-:Y:S01]  /*1e40*/  IMAD.MOV.U32 R39, RZ, RZ, 0x3fd80000 ;  /* 0x3fd80000ff277424 */ /* 0x000fe200078e00ff */
[----:B------:R-:W-:Y:S01]  /*1e50*/  BSSY.RECONVERGENT B3, `(.L_x_33) ;  /* 0x0000019000037945 */ /* 0x000fe20003800200 */
        /* <DEDUP_REMOVED lines=24> */
.L_x_34:
[----:B------:R-:W-:Y:S05]  /*1fe0*/  BSYNC.RECONVERGENT B3 ;  /* 0x0000000000037941 */ /* 0x000fea0003800200 */
.L_x_33:
[----:B------:R-:W2:Y:S04]  /*1ff0*/  LDG.E.64 R26, desc[UR8][R14.64+0x4008] ;  /* 0x004008080e1a7981 */ /* 0x000ea8000c1e1b00 */
[----:B------:R0:W3:Y:S01]  /*2000*/  LDG.E.64 R16, desc[UR8][R14.64+0x4000] ;  /* 0x004000080e107981 */ /* 0x0000e2000c1e1b00 */
[----:B------:R-:W-:Y:S01]  /*2010*/  IMAD.MOV.U32 R38, RZ, RZ, 0x0 ;  /* 0x00000000ff267424 */ /* 0x000fe200078e00ff */
[----:B------:R-:W-:Y:S01]  /*2020*/  DSETP.GT.AND P0, PT, R24, R30, PT ;  /* 0x0000001e1800722a */ /* 0x000fe20003f04000 */
[----:B------:R-:W-:Y:S01]  /*2030*/  IMAD.MOV.U32 R39, RZ, RZ, 0x3fd80000 ;  /* 0x3fd80000ff277424 */ /* 0x000fe200078e00ff */
[----:B------:R-:W-:Y:S04]  /*2040*/  BSSY.RECONVERGENT B3, `(.L_x_35) ;  /* 0x000001d000037945 */ /* 0x000fe80003800200 */
[----:B0-----:R-:W-:-:S02]  /*2050*/  FSEL R14, R24, R30, P0 ;  /* 0x0000001e180e7208 */ /* 0x001fc40000000000 */
        /* <DEDUP_REMOVED lines=20> */
[----:B------:R-:W-:Y:S01]  /*21a0*/  MOV R36, R16 ;  /* 0x0000001000247202 */ /* 0x000fe20000000f00 */
[----:B------:R-:W-:Y:S01]  /*21b0*/  IMAD.MOV.U32 R24, RZ, RZ, R28 ;  /* 0x000000ffff187224 */ /* 0x000fe200078e001c */
[----:B------:R-:W-:Y:S01]  /*21c0*/  MOV R32, 0x21f0 ;  /* 0x000021f000207802 */ /* 0x000fe20000000f00 */
[----:B------:R-:W-:-:S07]  /*21d0*/  IMAD.MOV.U32 R25, RZ, RZ, R29 ;  /* 0x000000ffff197224 */ /* 0x000fce00078e001d */
[----:B------:R-:W-:Y:S05]  /*21e0*/  CALL.REL.NOINC `($__internal_0_$__cuda_sm20_dsqrt_rn_f64_mediumpath_v1) ;  /* 0x0000000c00007944 */ /* 0x000fea0003c00000 */
[----:B------:R-:W-:Y:S02]  /*21f0*/  IMAD.MOV.U32 R40, RZ, RZ, R24 ;  /* 0x000000ffff287224 */ /* 0x000fe400078e0018 */
[----:B------:R-:W-:-:S07]  /*2200*/  IMAD.MOV.U32 R41, RZ, RZ, R25 ;  /* 0x000000ffff297224 */ /* 0x000fce00078e0019 */
.L_x_36:
[----:B------:R-:W-:Y:S05]  /*2210*/  BSYNC.RECONVERGENT B3 ;  /* 0x0000000000037941 */ /* 0x000fea0003800200 */
.L_x_35:
[----:B------:R-:W-:Y:S01]  /*2220*/  DSETP.GT.AND P1, PT, R40, R14, PT ;  /* 0x0000000e2800722a */ /* 0x000fe20003f24000 */
[----:B------:R-:W-:-:S05]  /*2230*/  VIADD R3, R3, 0x800 ;  /* 0x0000080003037836 */ /* 0x000fca0000000000 */
[----:B------:R-:W-:Y:S02]  /*2240*/  SEL R37, R10, R37, P1 ;  /* 0x000000250a257207 */ /* 0x000fe40000800000 */
[----:B------:R-:W-:Y:S02]  /*2250*/  FSEL R30, R40, R14, P1 ;  /* 0x0000000e281e7208 */ /* 0x000fe40000800000 */
[----:B------:R-:W-:Y:S02]  /*2260*/  FSEL R31, R41, R15, P1 ;  /* 0x0000000f291f7208 */ /* 0x000fe40000800000 */
[----:B------:R-:W-:-:S07]  /*2270*/  SEL R37, R10, R37, P0 ;  /* 0x000000250a257207 */ /* 0x000fce0000000000 */
.L_x_32:
[----:B------:R-:W-:Y:S05]  /*2280*/  BSYNC.RECONVERGENT B2 ;  /* 0x0000000000027941 */ /* 0x000fea0003800200 */
.L_x_31:
[----:B------:R-:W-:-:S13]  /*2290*/  LOP3.LUT P0, RZ, R11, 0x400, RZ, 0xc0, !PT ;  /* 0x000004000bff7812 */ /* 0x000fda000780c0ff */
[----:B------:R-:W-:Y:S05]  /*22a0*/  @P0 BRA `(.L_x_1) ;  /* 0x0000000000900947 */ /* 0x000fea0003800000 */
[----:B------:R-:W0:Y:S02]  /*22b0*/  LDC.64 R14, c[0x0][0x380] ;  /* 0x0000e000ff0e7b82 */ /* 0x000e240000000a00 */
[----:B0-----:R-:W-:-:S05]  /*22c0*/  IMAD.WIDE.U32 R14, R3, 0x10, R14 ;  /* 0x00000010030e7825 */ /* 0x001fca00078e000e */
[----:B------:R-:W2:Y:S04]  /*22d0*/  LDG.E.64 R16, desc[UR8][R14.64+0x8] ;  /* 0x000008080e107981 */ /* 0x000ea8000c1e1b00 */
[----:B------:R-:W3:Y:S01]  /*22e0*/  LDG.E.64 R2, desc[UR8][R14.64] ;  /* 0x000000080e027981 */ /* 0x000ee2000c1e1b00 */
[----:B------:R-:W-:Y:S01]  /*22f0*/  BSSY.RECONVERGENT B2, `(.L_x_37) ;  /* 0x000001b000027945 */ /* 0x000fe20003800200 */
[----:B--2--5:R-:W-:Y:S01]  /*2300*/  DADD R16, R18, -R16 ;  /* 0x0000000012107229 */ /* 0x024fe20000000810 */
[----:B------:R-:W-:Y:S01]  /*2310*/  IMAD.MOV.U32 R18, RZ, RZ, 0x0 ;  /* 0x00000000ff127424 */ /* 0x000fe200078e00ff */
[----:B---3--:R-:W-:Y:S01]  /*2320*/  DADD R2, R20, -R2 ;  /* 0x0000000014027229 */ /* 0x008fe20000000802 */
[----:B------:R-:W-:-:S05]  /*2330*/  IMAD.MOV.U32 R19, RZ, RZ, 0x3fd80000 ;  /* 0x3fd80000ff137424 */ /* 0x000fca00078e00ff */
        /* <DEDUP_REMOVED lines=22> */
.L_x_38:
[----:B------:R-:W-:Y:S05]  /*24a0*/  BSYNC.RECONVERGENT B2 ;  /* 0x0000000000027941 */ /* 0x000fea0003800200 */
.L_x_37:
[----:B------:R-:W-:-:S06]  /*24b0*/  DSETP.GT.AND P0, PT, R14, R30, PT ;  /* 0x0000001e0e00722a */ /* 0x000fcc0003f04000 */
[----:B------:R-:W-:Y:S02]  /*24c0*/  FSEL R30, R14, R30, P0 ;  /* 0x0000001e0e1e7208 */ /* 0x000fe40000000000 */
[----:B------:R-:W-:Y:S02]  /*24d0*/  FSEL R31, R15, R31, P0 ;  /* 0x0000001f0f1f7208 */ /* 0x000fe40000000000 */
[----:B------:R-:W-:-:S07]  /*24e0*/  SEL R37, R10, R37, P0 ;  /* 0x000000250a257207 */ /* 0x000fce0000000000 */
.L_x_1:
[----:B------:R-:W-:Y:S05]  /*24f0*/  BSYNC.RECONVERGENT B0 ;  /* 0x0000000000007941 */ /* 0x000fea0003800200 */
.L_x_0:
[C---:B------:R-:W-:Y:S01]  /*2500*/  ISETP.GT.U32.AND P5, PT, R12.reuse, 0x1ff, PT ;  /* 0x000001ff0c00780c */ /* 0x040fe20003fa4070 */
[----:B------:R0:W-:Y:S01]  /*2510*/  STS.64 [R6], R30 ;  /* 0x0000001e06007388 */ /* 0x0001e20000000a00 */
[----:B------:R-:W-:Y:S01]  /*2520*/  BSSY.RECONVERGENT B0, `(.L_x_39) ;  /* 0x0000010000007945 */ /* 0x000fe20003800200 */
[C---:B------:R-:W-:Y:S02]  /*2530*/  ISETP.GT.U32.AND P6, PT, R12.reuse, 0xff, PT ;  /* 0x000000ff0c00780c */ /* 0x040fe40003fc4070 */
[----:B------:R0:W-:Y:S01]  /*2540*/  STS [R6+0x8], R37 ;  /* 0x0000082506007388 */ /* 0x0001e20000000800 */
[----:B------:R-:W-:Y:S01]  /*2550*/  BAR.SYNC.DEFER_BLOCKING 0x0 ;  /* 0x0000000000007b1d */ /* 0x000fe20000010000 */
[C---:B------:R-:W-:Y:S02]  /*2560*/  ISETP.GT.U32.AND P0, PT, R12.reuse, 0x7f, PT ;  /* 0x0000007f0c00780c */ /* 0x040fe40003f04070 */
[C---:B------:R-:W-:Y:S02]  /*2570*/  ISETP.GT.U32.AND P1, PT, R12.reuse, 0x3f, PT ;  /* 0x0000003f0c00780c */ /* 0x040fe40003f24070 */
[----:B------:R-:W-:-:S02]  /*2580*/  ISETP.GT.U32.AND P2, PT, R12, 0x1f, PT ;  /* 0x0000001f0c00780c */ /* 0x000fc40003f44070 */
[C---:B------:R-:W-:Y:S02]  /*2590*/  ISETP.GT.U32.AND P3, PT, R12.reuse, 0xf, PT ;  /* 0x0000000f0c00780c */ /* 0x040fe40003f64070 */
[----:B------:R-:W-:Y:S01]  /*25a0*/  ISETP.GT.U32.AND P4, PT, R12, 0x7, PT ;  /* 0x000000070c00780c */ /* 0x000fe20003f84070 */
[----:B0-----:R-:W-:-:S12]  /*25b0*/  @P5 BRA `(.L_x_40) ;  /* 0x0000000000185947 */ /* 0x001fd80003800000 */
[----:B------:R-:W-:Y:S04]  /*25c0*/  LDS.64 R2, [R6] ;  /* 0x0000000006027984 */ /* 0x000fe80000000a00 */
[----:B------:R-:W0:Y:S02]  /*25d0*/  LDS.64 R14, [R6+0x2000] ;  /* 0x00200000060e7984 */ /* 0x000e240000000a00 */
[----:B0-----:R-:W-:-:S14]  /*25e0*/  DSETP.GEU.AND P5, PT, R2, R14, PT ;  /* 0x0000000e0200722a */ /* 0x001fdc0003fae000 */
[----:B------:R-:W0:Y:S04]  /*25f0*/  @!P5 LDS R3, [R6+0x2008] ;  /* 0x002008000603d984 */ /* 0x000e280000000800 */
[----:B------:R1:W-:Y:S04]  /*2600*/  @!P5 STS.64 [R6], R14 ;  /* 0x0000000e0600d388 */ /* 0x0003e80000000a00 */
[----:B0-----:R1:W-:Y:S02]  /*2610*/  @!P5 STS [R6+0x8], R3 ;  /* 0x000008030600d388 */ /* 0x0013e40000000800 */
.L_x_40:
[----:B------:R-:W-:Y:S05]  /*2620*/  BSYNC.RECONVERGENT B0 ;  /* 0x0000000000007941 */ /* 0x000fea0003800200 */
.L_x_39:
[----:B------:R-:W-:Y:S01]  /*2630*/  BAR.SYNC.DEFER_BLOCKING 0x0 ;  /* 0x0000000000007b1d */ /* 0x000fe20000010000 */
[----:B------:R-:W-:-:S05]  /*2640*/  ISETP.GT.U32.AND P5, PT, R12, 0x3, PT ;  /* 0x000000030c00780c */ /* 0x000fca0003fa4070 */
[----:B------:R-:W-:Y:S04]  /*2650*/  BSSY.RECONVERGENT B0, `(.L_x_41) ;  /* 0x0000008000007945 */ /* 0x000fe80003800200 */
[----:B------:R-:W-:Y:S05]  /*2660*/  @P6 BRA `(.L_x_42) ;  /* 0x0000000000186947 */ /* 0x000fea0003800000 */
[----:B-1----:R-:W-:Y:S04]  /*2670*/  LDS.64 R2, [R6] ;  /* 0x0000000006027984 */ /* 0x002fe80000000a00 */
[----:B------:R-:W0:Y:S02]  /*2680*/  LDS.64 R14, [R6+0x1000] ;  /* 0x00100000060e7984 */ /* 0x000e240000000a00 */
[----:B0-----:R-:W-:-:S14]  /*2690*/  DSETP.GEU.AND P6, PT, R2, R14, PT ;  /* 0x0000000e0200722a */ /* 0x001fdc0003fce000 */
[----:B------:R-:W0:Y:S04]  /*26a0*/  @!P6 LDS R3, [R6+0x1008] ;  /* 0x001008000603e984 */ /* 0x000e280000000800 */
[----:B------:R2:W-:Y:S04]  /*26b0*/  @!P6 STS.64 [R6], R14 ;  /* 0x0000000e0600e388 */ /* 0x0005e80000000a00 */
[----:B0-----:R2:W-:Y:S02]  /*26c0*/  @!P6 STS [R6+0x8], R3 ;  /* 0x000008030600e388 */ /* 0x0015e40000000800 */
.L_x_42:
[----:B------:R-:W-:Y:S05]  /*26d0*/  BSYNC.RECONVERGENT B0 ;  /* 0x0000000000007941 */ /* 0x000fea0003800200 */
.L_x_41:
[----:B------:R-:W-:Y:S01]  /*26e0*/  BAR.SYNC.DEFER_BLOCKING 0x0 ;  /* 0x0000000000007b1d */ /* 0x000fe20000010000 */
[----:B------:R-:W-:-:S05]  /*26f0*/  ISETP.GT.U32.AND P6, PT, R12, 0x1, PT ;  /* 0x000000010c00780c */ /* 0x000fca0003fc4070 */
[----:B------:R-:W-:Y:S04]  /*2700*/  BSSY.RECONVERGENT B0, `(.L_x_43) ;  /* 0x0000008000007945 */ /* 0x000fe80003800200 */
[----:B------:R-:W-:Y:S05]  /*2710*/  @P0 BRA `(.L_x_44) ;  /* 0x0000000000180947 */ /* 0x000fea0003800000 */
[----:B-12---:R-:W-:Y:S04]  /*2720*/  LDS.64 R2, [R6] ;  /* 0x0000000006027984 */ /* 0x006fe80000000a00 */
[----:B------:R-:W0:Y:S02]  /*2730*/  LDS.64 R14, [R6+0x800] ;  /* 0x00080000060e7984 */ /* 0x000e240000000a00 */
[----:B0-----:R-:W-:-:S14]  /*2740*/  DSETP.GEU.AND P0, PT, R2, R14, PT ;  /* 0x0000000e0200722a */ /* 0x001fdc0003f0e000 */
[----:B------:R-:W0:Y:S04]  /*2750*/  @!P0 LDS R3, [R6+0x808] ;  /* 0x0008080006038984 */ /* 0x000e280000000800 */
[----:B------:R3:W-:Y:S04]  /*2760*/  @!P0 STS.64 [R6], R14 ;  /* 0x0000000e06008388 */ /* 0x0007e80000000a00 */
[----:B0-----:R3:W-:Y:S02]  /*2770*/  @!P0 STS [R6+0x8], R3 ;  /* 0x0000080306008388 */ /* 0x0017e40000000800 */
.L_x_44:
[----:B------:R-:W-:Y:S05]  /*2780*/  BSYNC.RECONVERGENT B0 ;  /* 0x0000000000007941 */ /* 0x000fea0003800200 */
.L_x_43:
[----:B------:R-:W-:Y:S01]  /*2790*/  BAR.SYNC.DEFER_BLOCKING 0x0 ;  /* 0x0000000000007b1d */ /* 0x000fe20000010000 */
[----:B------:R-:W-:-:S05]  /*27a0*/  ISETP.NE.AND P0, PT, R12, RZ, PT ;  /* 0x000000ff0c00720c */ /* 0x000fca0003f05270 */
[----:B------:R-:W-:Y:S04]  /*27b0*/  BSSY.RECONVERGENT B0, `(.L_x_45) ;  /* 0x0000008000007945 */ /* 0x000fe80003800200 */
[----:B------:R-:W-:Y:S05]  /*27c0*/  @P1 BRA `(.L_x_46) ;  /* 0x0000000000181947 */ /* 0x000fea0003800000 */
[----:B-123--:R-:W-:Y:S04]  /*27d0*/  LDS.64 R2, [R6] ;  /* 0x0000000006027984 */ /* 0x00efe80000000a00 */
[----:B------:R-:W0:Y:S02]  /*27e0*/  LDS.64 R14, [R6+0x400] ;  /* 0x00040000060e7984 */ /* 0x000e240000000a00 */
[----:B0-----:R-:W-:-:S14]  /*27f0*/  DSETP.GEU.AND P1, PT, R2, R14, PT ;  /* 0x0000000e0200722a */ /* 0x001fdc0003f2e000 */
[----:B------:R-:W0:Y:S04]  /*2800*/  @!P1 LDS R3, [R6+0x408] ;  /* 0x0004080006039984 */ /* 0x000e280000000800 */
[----:B------:R4:W-:Y:S04]  /*2810*/  @!P1 STS.64 [R6], R14 ;  /* 0x0000000e06009388 */ /* 0x0009e80000000a00 */
[----:B0-----:R4:W-:Y:S02]  /*2820*/  @!P1 STS [R6+0x8], R3 ;  /* 0x0000080306009388 */ /* 0x0019e40000000800 */
.L_x_46:
[----:B------:R-:W-:Y:S05]  /*2830*/  BSYNC.RECONVERGENT B0 ;  /* 0x0000000000007941 */ /* 0x000fea0003800200 */
.L_x_45:
[----:B------:R-:W-:Y:S06]  /*2840*/  BAR.SYNC.DEFER_BLOCKING 0x0 ;  /* 0x0000000000007b1d */ /* 0x000fec0000010000 */
[----:B------:R-:W-:Y:S04]  /*2850*/  BSSY.RECONVERGENT B0, `(.L_x_47) ;  /* 0x0000008000007945 */ /* 0x000fe80003800200 */
[----:B------:R-:W-:Y:S05]  /*2860*/  @P2 BRA `(.L_x_48) ;  /* 0x0000000000182947 */ /* 0x000fea0003800000 */
[----:B-1234-:R-:W-:Y:S04]  /*2870*/  LDS.64 R2, [R6] ;  /* 0x0000000006027984 */ /* 0x01efe80000000a00 */
[----:B------:R-:W0:Y:S02]  /*2880*/  LDS.64 R14, [R6+0x200] ;  /* 0x00020000060e7984 */ /* 0x000e240000000a00 */
[----:B0-----:R-:W-:-:S14]  /*2890*/  DSETP.GEU.AND P1, PT, R2, R14, PT ;  /* 0x0000000e0200722a */ /* 0x001fdc0003f2e000 */
[----:B------:R-:W0:Y:S04]  /*28a0*/  @!P1 LDS R3, [R6+0x208] ;  /* 0x0002080006039984 */ /* 0x000e280000000800 */
[----:B------:R1:W-:Y:S04]  /*28b0*/  @!P1 STS.64 [R6], R14 ;  /* 0x0000000e06009388 */ /* 0x0003e80000000a00 */
[----:B0-----:R1:W-:Y:S02]  /*28c0*/  @!P1 STS [R6+0x8], R3 ;  /* 0x0000080306009388 */ /* 0x0013e40000000800 */
.L_x_48:
[----:B------:R-:W-:Y:S05]  /*28d0*/  BSYNC.RECONVERGENT B0 ;  /* 0x0000000000007941 */ /* 0x000fea0003800200 */
.L_x_47:
        /* <DEDUP_REMOVED lines=9> */
.L_x_50:
[----:B------:R-:W-:Y:S05]  /*2970*/  BSYNC.RECONVERGENT B0 ;  /* 0x0000000000007941 */ /* 0x000fea0003800200 */
.L_x_49:
        /* <DEDUP_REMOVED lines=9> */
.L_x_52:
[----:B------:R-:W-:Y:S05]  /*2a10*/  BSYNC.RECONVERGENT B0 ;  /* 0x0000000000007941 */ /* 0x000fea0003800200 */
.L_x_51:
        /* <DEDUP_REMOVED lines=9> */
.L_x_54:
[----:B------:R-:W-:Y:S05]  /*2ab0*/  BSYNC.RECONVERGENT B0 ;  /* 0x0000000000007941 */ /* 0x000fea0003800200 */
.L_x_53:
        /* <DEDUP_REMOVED lines=9> */
.L_x_56:
[----:B------:R-:W-:Y:S05]  /*2b50*/  BSYNC.RECONVERGENT B0 ;  /* 0x0000000000007941 */ /* 0x000fea0003800200 */
.L_x_55:
[----:B------:R-:W-:Y:S06]  /*2b60*/  BAR.SYNC.DEFER_BLOCKING 0x0 ;  /* 0x0000000000007b1d */ /* 0x000fec0000010000 */
[----:B------:R-:W-:Y:S04]  /*2b70*/  BSSY.RECONVERGENT B0, `(.L_x_57) ;  /* 0x000000b000007945 */ /* 0x000fe80003800200 */
[----:B------:R-:W-:Y:S05]  /*2b80*/  @P0 BRA `(.L_x_58) ;  /* 0x0000000000240947 */ /* 0x000fea0003800000 */
[----:B------:R-:W0:Y:S01]  /*2b90*/  S2UR UR5, SR_CgaCtaId ;  /* 0x00000000000579c3 */ /* 0x000e220000008800 */
[----:B------:R-:W-:Y:S01]  /*2ba0*/  UMOV UR4, 0x400 ;  /* 0x0000040000047882 */ /* 0x000fe20000000000 */
[----:B-1234-:R-:W-:Y:S01]  /*2bb0*/  LDS.64 R2, [R6] ;  /* 0x0000000006027984 */ /* 0x01efe20000000a00 */
[----:B0-----:R-:W-:-:S09]  /*2bc0*/  ULEA UR4, UR5, UR4, 0x18 ;  /* 0x0000000405047291 */ /* 0x001fd2000f8ec0ff */
[----:B------:R-:W0:Y:S02]  /*2bd0*/  LDS.64 R14, [UR4+0x10] ;  /* 0x00001004ff0e7984 */ /* 0x000e240008000a00 */
[----:B0-----:R-:W-:-:S14]  /*2be0*/  DSETP.GEU.AND P1, PT, R2, R14, PT ;  /* 0x0000000e0200722a */ /* 0x001fdc0003f2e000 */
[----:B------:R-:W0:Y:S04]  /*2bf0*/  @!P1 LDS R3, [UR4+0x18] ;  /* 0x00001804ff039984 */ /* 0x000e280008000800 */
[----:B------:R1:W-:Y:S04]  /*2c00*/  @!P1 STS.64 [R6], R14 ;  /* 0x0000000e06009388 */ /* 0x0003e80000000a00 */
[----:B0-----:R1:W-:Y:S02]  /*2c10*/  @!P1 STS [R6+0x8], R3 ;  /* 0x0000080306009388 */ /* 0x0013e40000000800 */
.L_x_58:
[----:B------:R-:W-:Y:S05]  /*2c20*/  BSYNC.RECONVERGENT B0 ;  /* 0x0000000000007941 */ /* 0x000fea0003800200 */
.L_x_57:
[----:B------:R-:W-:Y:S06]  /*2c30*/  BAR.SYNC.DEFER_BLOCKING 0x0 ;  /* 0x0000000000007b1d */ /* 0x000fec0000010000 */
[----:B------:R-:W-:Y:S04]  /*2c40*/  BSSY.RECONVERGENT B0, `(.L_x_59) ;  /* 0x0000015000007945 */ /* 0x000fe80003800200 */
[----:B------:R-:W-:Y:S05]  /*2c50*/  @P0 BRA `(.L_x_60) ;  /* 0x00000000004c0947 */ /* 0x000fea0003800000 */
[----:B-1234-:R-:W2:Y:S02]  /*2c60*/  LDG.E.64 R14, desc[UR8][R22.64] ;  /* 0x00000008160e7981 */ /* 0x01eea4000c1e1b00 */
[----:B--2---:R-:W-:-:S14]  /*2c70*/  DSETP.NEU.AND P0, PT, R14, -100, PT ;  /* 0xc05900000e00742a */ /* 0x004fdc0003f0d000 */
[----:B------:R-:W-:Y:S05]  /*2c80*/  @P0 BRA `(.L_x_61) ;  /* 0x00000000001c0947 */ /* 0x000fea0003800000 */
[----:B------:R-:W2:Y:S02]  /*2c90*/  LDG.E R0, desc[UR8][R22.64+0x8] ;  /* 0x0000080816007981 */ /* 0x000ea4000c1e1900 */
[----:B--2---:R-:W-:-:S13]  /*2ca0*/  ISETP.NE.AND P0, PT, R0, -0x1, PT ;  /* 0xffffffff0000780c */ /* 0x004fda0003f05270 */
[----:B------:R-:W0:Y:S01]  /*2cb0*/  @!P0 S2R R3, SR_CgaCtaId ;  /* 0x0000000000038919 */ /* 0x000e220000008800 */
[----:B------:R-:W-:-:S04]  /*2cc0*/  @!P0 MOV R0, 0x400 ;  /* 0x0000040000008802 */ /* 0x000fc80000000f00 */
[----:B0-----:R-:W-:-:S05]  /*2cd0*/  @!P0 LEA R0, R3, R0, 0x18 ;  /* 0x0000000003008211 */ /* 0x001fca00078ec0ff */
[----:B------:R0:W1:Y:S01]  /*2ce0*/  @!P0 LDS.64 R2, [R0] ;  /* 0x0000000000028984 */ /* 0x0000620000000a00 */
[----:B------:R-:W-:Y:S05]  /*2cf0*/  @!P0 BRA `(.L_x_62) ;  /* 0x0000000000188947 */ /* 0x000fea0003800000 */
.L_x_61:
[----:B-1----:R-:W1:Y:S01]  /*2d00*/  S2R R3, SR_CgaCtaId ;  /* 0x0000000000037919 */ /* 0x002e620000008800 */
[----:B0-----:R-:W-:-:S04]  /*2d10*/  MOV R0, 0x400 ;  /* 0x0000040000007802 */ /* 0x001fc80000000f00 */
[----:B-1----:R-:W-:-:S05]  /*2d20*/  LEA R0, R3, R0, 0x18 ;  /* 0x0000000003007211 */ /* 0x002fca00078ec0ff */
[----:B------:R-:W0:Y:S02]  /*2d30*/  LDS.64 R2, [R0] ;  /* 0x0000000000027984 */ /* 0x000e240000000a00 */
[----:B0-----:R-:W-:-:S14]  /*2d40*/  DSETP.GT.AND P0, PT, R14, R2, PT ;  /* 0x000000020e00722a */ /* 0x001fdc0003f04000 */
[----:B------:R-:W-:Y:S05]  /*2d50*/  @!P0 BRA `(.L_x_60) ;  /* 0x00000000000c8947 */ /* 0x000fea0003800000 */
.L_x_62:
[----:B------:R-:W2:Y:S04]  /*2d60*/  LDS R15, [R0+0x8] ;  /* 0x00000800000f7984 */ /* 0x000ea80000000800 */
[----:B-1----:R1:W-:Y:S04]  /*2d70*/  STG.E.64 desc[UR8][R22.64], R2 ;  /* 0x0000000216007986 */ /* 0x0023e8000c101b08 */
[----:B--2---:R1:W-:Y:S02]  /*2d80*/  STG.E desc[UR8][R22.64+0x8], R15 ;  /* 0x0000080f16007986 */ /* 0x0043e4000c101908 */
.L_x_60:
[----:B------:R-:W-:Y:S05]  /*2d90*/  BSYNC.RECONVERGENT B0 ;  /* 0x0000000000007941 */ /* 0x000fea0003800200 */
.L_x_59:
[----:B------:R-:W0:Y:S01]  /*2da0*/  LDCU UR4, c[0x0][0x388] ;  /* 0x00007100ff0477ac */ /* 0x000e220008000800 */
[----:B------:R-:W-:-:S05]  /*2db0*/  IMAD.IADD R10, R13, 0x1, R10 ;  /* 0x000000010d0a7824 */ /* 0x000fca00078e020a */
[----:B0-----:R-:W-:-:S13]  /*2dc0*/  ISETP.GE.AND P0, PT, R10, UR4, PT ;  /* 0x000000040a007c0c */ /* 0x001fda000bf06270 */
[----:B------:R-:W-:Y:S05]  /*2dd0*/  @!P0 BRA `(.L_x_63) ;  /* 0xffffffd000ec8947 */ /* 0x000fea000383ffff */
[----:B------:R-:W-:Y:S05]  /*2de0*/  EXIT ;  /* 0x000000000000794d */ /* 0x000fea0003800000 */
        .weak           $__internal_0_$__cuda_sm20_dsqrt_rn_f64_mediumpath_v1
        .type           $__internal_0_$__cuda_sm20_dsqrt_rn_f64_mediumpath_v1,@function
        .size           $__internal_0_$__cuda_sm20_dsqrt_rn_f64_mediumpath_v1,(.L_x_69 - $__internal_0_$__cuda_sm20_dsqrt_rn_f64_mediumpath_v1)
$__internal_0_$__cuda_sm20_dsqrt_rn_f64_mediumpath_v1:
[----:B------:R-:W-:Y:S01]  /*2df0*/  ISETP.GE.U32.AND P4, PT, R36, -0x3400000, PT ;  /* 0xfcc000002400780c */ /* 0x000fe20003f86070 */
[----:B------:R-:W-:Y:S01]  /*2e00*/  BSSY.RECONVERGENT B1, `(.L_x_64) ;  /* 0x0000025000017945 */ /* 0x000fe20003800200 */
[----:B------:R-:W-:Y:S02]  /*2e10*/  IMAD.MOV.U32 R38, RZ, RZ, R0 ;  /* 0x000000ffff267224 */ /* 0x000fe400078e0000 */
[----:B------:R-:W-:-:S09]  /*2e20*/  IMAD.MOV.U32 R39, RZ, RZ, R33 ;  /* 0x000000ffff277224 */ /* 0x000fd200078e0021 */
[----:B------:R-:W-:Y:S05]  /*2e30*/  @!P4 BRA `(.L_x_65) ;  /* 0x000000000020c947 */ /* 0x000fea0003800000 */
[----:B------:R-:W-:-:S10]  /*2e40*/  DFMA.RM R34, R26, R38, R34 ;  /* 0x000000261a22722b */ /* 0x000fd40000004022 */
[----:B------:R-:W-:-:S04]  /*2e50*/  IADD3 R26, P4, PT, R34, 0x1, RZ ;  /* 0x00000001221a7810 */ /* 0x000fc80007f9e0ff */
[----:B------:R-:W-:-:S06]  /*2e60*/  IADD3.X R27, PT, PT, RZ, R35, RZ, P4, !PT ;  /* 0x00000023ff1b7210 */ /* 0x000fcc00027fe4ff */
[----:B------:R-:W-:-:S08]  /*2e70*/  DFMA.RP R24, -R34, R26, R24 ;  /* 0x0000001a2218722b */ /* 0x000fd00000008118 */
[----:B------:R-:W-:-:S06]  /*2e80*/  DSETP.GT.AND P4, PT, R24, RZ, PT ;  /* 0x000000ff1800722a */ /* 0x000fcc0003f84000 */
[----:B------:R-:W-:Y:S02]  /*2e90*/  FSEL R26, R26, R34, P4 ;  /* 0x000000221a1a7208 */ /* 0x000fe40002000000 */
[----:B------:R-:W-:Y:S01]  /*2ea0*/  FSEL R27, R27, R35, P4 ;  /* 0x000000231b1b7208 */ /* 0x000fe20002000000 */
[----:B------:R-:W-:Y:S06]  /*2eb0*/  BRA `(.L_x_66) ;  /* 0x0000000000647947 */ /* 0x000fec0003800000 */
.L_x_65:
[----:B------:R-:W-:-:S14]  /*2ec0*/  DSETP.NE.AND P4, PT, R24, RZ, PT ;  /* 0x000000ff1800722a */ /* 0x000fdc0003f85000 */
[----:B------:R-:W-:Y:S05]  /*2ed0*/  @!P4 BRA `(.L_x_67) ;  /* 0x000000000058c947 */ /* 0x000fea0003800000 */
[----:B------:R-:W-:-:S13]  /*2ee0*/  ISETP.GE.AND P4, PT, R25, RZ, PT ;  /* 0x000000ff1900720c */ /* 0x000fda0003f86270 */
[----:B------:R-:W-:Y:S02]  /*2ef0*/  @!P4 IMAD.MOV.U32 R26, RZ, RZ, 0x0 ;  /* 0x00000000ff1ac424 */ /* 0x000fe400078e00ff */
[----:B------:R-:W-:Y:S01]  /*2f00*/  @!P4 IMAD.MOV.U32 R27, RZ, RZ, -0x80000 ;  /* 0xfff80000ff1bc424 */ /* 0x000fe200078e00ff */
[----:B------:R-:W-:Y:S06]  /*2f10*/  @!P4 BRA `(.L_x_66) ;  /* 0x00000000004cc947 */ /* 0x000fec0003800000 */
[----:B------:R-:W-:-:S13]  /*2f20*/  ISETP.GT.AND P4, PT, R25, 0x7fefffff, PT ;  /* 0x7fefffff1900780c */ /* 0x000fda0003f84270 */
[----:B------:R-:W-:Y:S05]  /*2f30*/  @P4 BRA `(.L_x_67) ;  /* 0x0000000000404947 */ /* 0x000fea0003800000 */
[----:B------:R-:W-:Y:S01]  /*2f40*/  DMUL R38, R24, 8.11296384146066816958e+31 ;  /* 0x4690000018267828 */ /* 0x000fe20000000000 */
[----:B------:R-:W-:Y:S01]  /*2f50*/  IMAD.MOV.U32 R34, RZ, RZ, RZ ;  /* 0x000000ffff227224 */ /* 0x000fe200078e00ff */
[----:B------:R-:W-:Y:S01]  /*2f60*/  MOV R24, 0x0 ;  /* 0x0000000000187802 */ /* 0x000fe20000000f00 */
[----:B------:R-:W-:-:S03]  /*2f70*/  IMAD.MOV.U32 R25, RZ, RZ, 0x3fd80000 ;  /* 0x3fd80000ff197424 */ /* 0x000fc600078e00ff */
[----:B------:R-:W0:Y:S02]  /*2f80*/  MUFU.RSQ64H R35, R39 ;  /* 0x0000002700237308 */ /* 0x000e240000001c00 */
[----:B0-----:R-:W-:-:S08]  /*2f90*/  DMUL R26, R34, R34 ;  /* 0x00000022221a7228 */ /* 0x001fd00000000000 */
[----:B------:R-:W-:-:S08]  /*2fa0*/  DFMA R26, R38, -R26, 1 ;  /* 0x3ff00000261a742b */ /* 0x000fd0000000081a */
[----:B------:R-:W-:Y:S02]  /*2fb0*/  DFMA R24, R26, R24, 0.5 ;  /* 0x3fe000001a18742b */ /* 0x000fe40000000018 */
[----:B------:R-:W-:-:S08]  /*2fc0*/  DMUL R26, R34, R26 ;  /* 0x0000001a221a7228 */ /* 0x000fd00000000000 */
[----:B------:R-:W-:-:S08]  /*2fd0*/  DFMA R26, R24, R26, R34 ;  /* 0x0000001a181a722b */ /* 0x000fd00000000022 */
[----:B------:R-:W-:Y:S02]  /*2fe0*/  DMUL R24, R38, R26 ;  /* 0x0000001a26187228 */ /* 0x000fe40000000000 */
[----:B------:R-:W-:-:S06]  /*2ff0*/  VIADD R27, R27, 0xfff00000 ;  /* 0xfff000001b1b7836 */ /* 0x000fcc0000000000 */
[----:B------:R-:W-:-:S08]  /*3000*/  DFMA R34, R24, -R24, R38 ;  /* 0x800000181822722b */ /* 0x000fd00000000026 */
[----:B------:R-:W-:-:S10]  /*3010*/  DFMA R26, R26, R34, R24 ;  /* 0x000000221a1a722b */ /* 0x000fd40000000018 */
[----:B------:R-:W-:Y:S01]  /*3020*/  VIADD R27, R27, 0xfcb00000 ;  /* 0xfcb000001b1b7836 */ /* 0x000fe20000000000 */
[----:B------:R-:W-:Y:S06]  /*3030*/  BRA `(.L_x_66) ;  /* 0x0000000000047947 */ /* 0x000fec0003800000 */
.L_x_67:
[----:B------:R-:W-:-:S11]  /*3040*/  DADD R26, R24, R24 ;  /* 0x00000000181a7229 */ /* 0x000fd60000000018 */
.L_x_66:
[----:B------:R-:W-:Y:S05]  /*3050*/  BSYNC.RECONVERGENT B1 ;  /* 0x0000000000017941 */ /* 0x000fea0003800200 */
.L_x_64:
[----:B------:R-:W-:Y:S01]  /*3060*/  IMAD.MOV.U32 R33, RZ, RZ, 0x0 ;  /* 0x00000000ff217424 */ /* 0x000fe200078e00ff */
[----:B------:R-:W-:Y:S01]  /*3070*/  MOV R24, R26 ;  /* 0x0000001a00187202 */ /* 0x000fe20000000f00 */
[----:B------:R-:W-:Y:S02]  /*3080*/  IMAD.MOV.U32 R25, RZ, RZ, R27 ;  /* 0x000000ffff197224 */ /* 0x000fe400078e001b */
[----:B------:R-:W-:Y:S05]  /*3090*/  RET.REL.NODEC R32 `(metricCenter) ;  /* 0xffffffcc20d87950 */ /* 0x000fea0003c3ffff */
.L_x_68:
[----:B------:R-:W-:-:S00]  /*30a0*/  BRA `(.L_x_68) ;  /* 0xfffffffc00fc7947 */ /* 0x000fc0000383ffff */
[----:B------:R-:W-:-:S00]  /*30b0*/  NOP ;  /* 0x0000000000007918 */ /* 0x000fc00000000000 */
        /* <DEDUP_REMOVED lines=12> */
.L_x_69:


//--------------------- .nv.shared.metricCenter   --------------------------
	.section	.nv.shared.metricCenter,"aw",@nobits
	.sectionflags	@""
	.align	8
.nv.shared.metricCenter:
	.zero		17408


//--------------------- .nv.shared.reserved.0     --------------------------
	.section	.nv.shared.reserved.0,"aw",@nobits
	.weak		__nv_reservedSMEM_offset_0_alias
	.size		__nv_reservedSMEM_offset_0_alias, 0, 64
	.other		__nv_reservedSMEM_offset_0_alias,@"STO_CUDA_RESERVED_SHARED STV_DEFAULT"
__nv_reservedSMEM_offset_0_alias:
	.zero		0
	.zero		64


//--------------------- .nv.global                --------------------------
	.section	.nv.global,"aw",@nobits
	.align	8
.nv.global:
	.type		devResult,@object
	.size		devResult,(.L_0 - devResult)
devResult:
	.zero		224
.L_0:


//--------------------- .nv.constant0.metricCenter --------------------------
	.section	.nv.constant0.metricCenter,"a",@progbits
	.sectionflags	@""
	.align	4
.nv.constant0.metricCenter:
	.zero		908


//--------------------- SYMBOLS --------------------------

	.type		.nv.reservedSmem.offset0,@object
	.size		.nv.reservedSmem.offset0,0x4
	.type		.nv.reservedSmem.cap,@object
	.size		.nv.reservedSmem.cap,0x4
